//
// Generated by NVIDIA NVVM Compiler
//
// Compiler Build ID: CL-36424714
// Cuda compilation tools, release 13.0, V13.0.88
// Based on NVVM 20.0.0
//

.version 9.0
.target sm_100
.address_size 64

	// .globl	_Z7initRNGP17curandStateXORWOWmi
.global .align 4 .b8 precalc_xorwow_matrix[102400];
.global .align 4 .b8 precalc_xorwow_offset_matrix[102400];
.global .align 4 .b8 mrg32k3aM1[2304];
.global .align 4 .b8 mrg32k3aM2[2304];
.global .align 4 .b8 mrg32k3aM1SubSeq[2016];
.global .align 4 .b8 mrg32k3aM2SubSeq[2016];
.global .align 4 .b8 mrg32k3aM1Seq[2304];
.global .align 4 .b8 mrg32k3aM2Seq[2304];
.const .align 8 .b8 __cr_lgamma_table[72];

.visible .entry _Z7initRNGP17curandStateXORWOWmi(
	.param .u64 .ptr .align 1 _Z7initRNGP17curandStateXORWOWmi_param_0,
	.param .u64 _Z7initRNGP17curandStateXORWOWmi_param_1,
	.param .u32 _Z7initRNGP17curandStateXORWOWmi_param_2
)
{
	.reg .pred 	%p<25>;
	.reg .b32 	%r<414>;
	.reg .b64 	%rd<21>;

	ld.param.u64 	%rd8, [_Z7initRNGP17curandStateXORWOWmi_param_0];
	ld.param.u64 	%rd9, [_Z7initRNGP17curandStateXORWOWmi_param_1];
	ld.param.u32 	%r183, [_Z7initRNGP17curandStateXORWOWmi_param_2];
	mov.u32 	%r184, %ctaid.x;
	mov.u32 	%r185, %ntid.x;
	mov.u32 	%r186, %tid.x;
	mad.lo.s32 	%r1, %r184, %r185, %r186;
	setp.ge.s32 	%p1, %r1, %r183;
	@%p1 bra 	$L__BB0_44;
	cvta.to.global.u64 	%rd10, %rd8;
	cvt.s64.s32 	%rd20, %r1;
	mul.wide.s32 	%rd11, %r1, 137;
	add.s64 	%rd12, %rd11, %rd9;
	mul.wide.s32 	%rd13, %r1, 48;
	add.s64 	%rd2, %rd10, %rd13;
	cvt.u32.u64 	%r187, %rd12;
	xor.b32  	%r188, %r187, -1429050551;
	mul.lo.s32 	%r189, %r188, 1099087573;
	{ .reg .b32 tmp; mov.b64 {tmp, %r190}, %rd12; }
	xor.b32  	%r191, %r190, -136515619;
	mul.lo.s32 	%r192, %r191, -1703105765;
	add.s32 	%r193, %r189, %r192;
	add.s32 	%r194, %r193, 6615241;
	add.s32 	%r195, %r189, 123456789;
	st.global.v2.u32 	[%rd2], {%r194, %r195};
	xor.b32  	%r196, %r189, 362436069;
	add.s32 	%r197, %r192, 521288629;
	st.global.v2.u32 	[%rd2+8], {%r196, %r197};
	xor.b32  	%r198, %r192, 88675123;
	add.s32 	%r199, %r189, 5783321;
	st.global.v2.u32 	[%rd2+16], {%r198, %r199};
	setp.eq.s32 	%p2, %r1, 0;
	@%p2 bra 	$L__BB0_43;
	mov.b32 	%r320, 0;
$L__BB0_3:
	and.b64  	%rd4, %rd20, 3;
	setp.eq.s64 	%p3, %rd4, 0;
	@%p3 bra 	$L__BB0_42;
	mul.wide.u32 	%rd14, %r320, 3200;
	mov.u64 	%rd15, precalc_xorwow_matrix;
	add.s64 	%rd5, %rd15, %rd14;
	cvt.u32.u64 	%r3, %rd4;
	mov.b32 	%r321, 0;
$L__BB0_5:
	mov.b32 	%r334, 0;
	mov.u32 	%r335, %r334;
	mov.u32 	%r336, %r334;
	mov.u32 	%r337, %r334;
	mov.u32 	%r338, %r334;
	mov.u32 	%r327, %r334;
$L__BB0_6:
	mul.wide.u32 	%rd16, %r327, 4;
	add.s64 	%rd17, %rd2, %rd16;
	ld.global.u32 	%r11, [%rd17+4];
	shl.b32 	%r12, %r327, 5;
	mov.b32 	%r333, 0;
$L__BB0_7:
	.pragma "nounroll";
	shr.u32 	%r204, %r11, %r333;
	and.b32  	%r205, %r204, 1;
	setp.eq.b32 	%p4, %r205, 1;
	not.pred 	%p5, %p4;
	add.s32 	%r206, %r12, %r333;
	mul.lo.s32 	%r207, %r206, 5;
	mul.wide.u32 	%rd18, %r207, 4;
	add.s64 	%rd6, %rd5, %rd18;
	@%p5 bra 	$L__BB0_9;
	ld.global.u32 	%r208, [%rd6];
	xor.b32  	%r338, %r338, %r208;
	ld.global.u32 	%r209, [%rd6+4];
	xor.b32  	%r337, %r337, %r209;
	ld.global.u32 	%r210, [%rd6+8];
	xor.b32  	%r336, %r336, %r210;
	ld.global.u32 	%r211, [%rd6+12];
	xor.b32  	%r335, %r335, %r211;
	ld.global.u32 	%r212, [%rd6+16];
	xor.b32  	%r334, %r334, %r212;
$L__BB0_9:
	and.b32  	%r214, %r204, 2;
	setp.eq.s32 	%p6, %r214, 0;
	@%p6 bra 	$L__BB0_11;
	ld.global.u32 	%r215, [%rd6+20];
	xor.b32  	%r338, %r338, %r215;
	ld.global.u32 	%r216, [%rd6+24];
	xor.b32  	%r337, %r337, %r216;
	ld.global.u32 	%r217, [%rd6+28];
	xor.b32  	%r336, %r336, %r217;
	ld.global.u32 	%r218, [%rd6+32];
	xor.b32  	%r335, %r335, %r218;
	ld.global.u32 	%r219, [%rd6+36];
	xor.b32  	%r334, %r334, %r219;
$L__BB0_11:
	and.b32  	%r221, %r204, 4;
	setp.eq.s32 	%p7, %r221, 0;
	@%p7 bra 	$L__BB0_13;
	ld.global.u32 	%r222, [%rd6+40];
	xor.b32  	%r338, %r338, %r222;
	ld.global.u32 	%r223, [%rd6+44];
	xor.b32  	%r337, %r337, %r223;
	ld.global.u32 	%r224, [%rd6+48];
	xor.b32  	%r336, %r336, %r224;
	ld.global.u32 	%r225, [%rd6+52];
	xor.b32  	%r335, %r335, %r225;
	ld.global.u32 	%r226, [%rd6+56];
	xor.b32  	%r334, %r334, %r226;
$L__BB0_13:
	and.b32  	%r228, %r204, 8;
	setp.eq.s32 	%p8, %r228, 0;
	@%p8 bra 	$L__BB0_15;
	ld.global.u32 	%r229, [%rd6+60];
	xor.b32  	%r338, %r338, %r229;
	ld.global.u32 	%r230, [%rd6+64];
	xor.b32  	%r337, %r337, %r230;
	ld.global.u32 	%r231, [%rd6+68];
	xor.b32  	%r336, %r336, %r231;
	ld.global.u32 	%r232, [%rd6+72];
	xor.b32  	%r335, %r335, %r232;
	ld.global.u32 	%r233, [%rd6+76];
	xor.b32  	%r334, %r334, %r233;
$L__BB0_15:
	and.b32  	%r235, %r204, 16;
	setp.eq.s32 	%p9, %r235, 0;
	@%p9 bra 	$L__BB0_17;
	ld.global.u32 	%r236, [%rd6+80];
	xor.b32  	%r338, %r338, %r236;
	ld.global.u32 	%r237, [%rd6+84];
	xor.b32  	%r337, %r337, %r237;
	ld.global.u32 	%r238, [%rd6+88];
	xor.b32  	%r336, %r336, %r238;
	ld.global.u32 	%r239, [%rd6+92];
	xor.b32  	%r335, %r335, %r239;
	ld.global.u32 	%r240, [%rd6+96];
	xor.b32  	%r334, %r334, %r240;
$L__BB0_17:
	and.b32  	%r242, %r204, 32;
	setp.eq.s32 	%p10, %r242, 0;
	@%p10 bra 	$L__BB0_19;
	ld.global.u32 	%r243, [%rd6+100];
	xor.b32  	%r338, %r338, %r243;
	ld.global.u32 	%r244, [%rd6+104];
	xor.b32  	%r337, %r337, %r244;
	ld.global.u32 	%r245, [%rd6+108];
	xor.b32  	%r336, %r336, %r245;
	ld.global.u32 	%r246, [%rd6+112];
	xor.b32  	%r335, %r335, %r246;
	ld.global.u32 	%r247, [%rd6+116];
	xor.b32  	%r334, %r334, %r247;
$L__BB0_19:
	and.b32  	%r249, %r204, 64;
	setp.eq.s32 	%p11, %r249, 0;
	@%p11 bra 	$L__BB0_21;
	ld.global.u32 	%r250, [%rd6+120];
	xor.b32  	%r338, %r338, %r250;
	ld.global.u32 	%r251, [%rd6+124];
	xor.b32  	%r337, %r337, %r251;
	ld.global.u32 	%r252, [%rd6+128];
	xor.b32  	%r336, %r336, %r252;
	ld.global.u32 	%r253, [%rd6+132];
	xor.b32  	%r335, %r335, %r253;
	ld.global.u32 	%r254, [%rd6+136];
	xor.b32  	%r334, %r334, %r254;
$L__BB0_21:
	and.b32  	%r256, %r204, 128;
	setp.eq.s32 	%p12, %r256, 0;
	@%p12 bra 	$L__BB0_23;
	ld.global.u32 	%r257, [%rd6+140];
	xor.b32  	%r338, %r338, %r257;
	ld.global.u32 	%r258, [%rd6+144];
	xor.b32  	%r337, %r337, %r258;
	ld.global.u32 	%r259, [%rd6+148];
	xor.b32  	%r336, %r336, %r259;
	ld.global.u32 	%r260, [%rd6+152];
	xor.b32  	%r335, %r335, %r260;
	ld.global.u32 	%r261, [%rd6+156];
	xor.b32  	%r334, %r334, %r261;
$L__BB0_23:
	and.b32  	%r263, %r204, 256;
	setp.eq.s32 	%p13, %r263, 0;
	@%p13 bra 	$L__BB0_25;
	ld.global.u32 	%r264, [%rd6+160];
	xor.b32  	%r338, %r338, %r264;
	ld.global.u32 	%r265, [%rd6+164];
	xor.b32  	%r337, %r337, %r265;
	ld.global.u32 	%r266, [%rd6+168];
	xor.b32  	%r336, %r336, %r266;
	ld.global.u32 	%r267, [%rd6+172];
	xor.b32  	%r335, %r335, %r267;
	ld.global.u32 	%r268, [%rd6+176];
	xor.b32  	%r334, %r334, %r268;
$L__BB0_25:
	and.b32  	%r270, %r204, 512;
	setp.eq.s32 	%p14, %r270, 0;
	@%p14 bra 	$L__BB0_27;
	ld.global.u32 	%r271, [%rd6+180];
	xor.b32  	%r338, %r338, %r271;
	ld.global.u32 	%r272, [%rd6+184];
	xor.b32  	%r337, %r337, %r272;
	ld.global.u32 	%r273, [%rd6+188];
	xor.b32  	%r336, %r336, %r273;
	ld.global.u32 	%r274, [%rd6+192];
	xor.b32  	%r335, %r335, %r274;
	ld.global.u32 	%r275, [%rd6+196];
	xor.b32  	%r334, %r334, %r275;
$L__BB0_27:
	and.b32  	%r277, %r204, 1024;
	setp.eq.s32 	%p15, %r277, 0;
	@%p15 bra 	$L__BB0_29;
	ld.global.u32 	%r278, [%rd6+200];
	xor.b32  	%r338, %r338, %r278;
	ld.global.u32 	%r279, [%rd6+204];
	xor.b32  	%r337, %r337, %r279;
	ld.global.u32 	%r280, [%rd6+208];
	xor.b32  	%r336, %r336, %r280;
	ld.global.u32 	%r281, [%rd6+212];
	xor.b32  	%r335, %r335, %r281;
	ld.global.u32 	%r282, [%rd6+216];
	xor.b32  	%r334, %r334, %r282;
$L__BB0_29:
	and.b32  	%r284, %r204, 2048;
	setp.eq.s32 	%p16, %r284, 0;
	@%p16 bra 	$L__BB0_31;
	ld.global.u32 	%r285, [%rd6+220];
	xor.b32  	%r338, %r338, %r285;
	ld.global.u32 	%r286, [%rd6+224];
	xor.b32  	%r337, %r337, %r286;
	ld.global.u32 	%r287, [%rd6+228];
	xor.b32  	%r336, %r336, %r287;
	ld.global.u32 	%r288, [%rd6+232];
	xor.b32  	%r335, %r335, %r288;
	ld.global.u32 	%r289, [%rd6+236];
	xor.b32  	%r334, %r334, %r289;
$L__BB0_31:
	and.b32  	%r291, %r204, 4096;
	setp.eq.s32 	%p17, %r291, 0;
	@%p17 bra 	$L__BB0_33;
	ld.global.u32 	%r292, [%rd6+240];
	xor.b32  	%r338, %r338, %r292;
	ld.global.u32 	%r293, [%rd6+244];
	xor.b32  	%r337, %r337, %r293;
	ld.global.u32 	%r294, [%rd6+248];
	xor.b32  	%r336, %r336, %r294;
	ld.global.u32 	%r295, [%rd6+252];
	xor.b32  	%r335, %r335, %r295;
	ld.global.u32 	%r296, [%rd6+256];
	xor.b32  	%r334, %r334, %r296;
$L__BB0_33:
	and.b32  	%r298, %r204, 8192;
	setp.eq.s32 	%p18, %r298, 0;
	@%p18 bra 	$L__BB0_35;
	ld.global.u32 	%r299, [%rd6+260];
	xor.b32  	%r338, %r338, %r299;
	ld.global.u32 	%r300, [%rd6+264];
	xor.b32  	%r337, %r337, %r300;
	ld.global.u32 	%r301, [%rd6+268];
	xor.b32  	%r336, %r336, %r301;
	ld.global.u32 	%r302, [%rd6+272];
	xor.b32  	%r335, %r335, %r302;
	ld.global.u32 	%r303, [%rd6+276];
	xor.b32  	%r334, %r334, %r303;
$L__BB0_35:
	and.b32  	%r305, %r204, 16384;
	setp.eq.s32 	%p19, %r305, 0;
	@%p19 bra 	$L__BB0_37;
	ld.global.u32 	%r306, [%rd6+280];
	xor.b32  	%r338, %r338, %r306;
	ld.global.u32 	%r307, [%rd6+284];
	xor.b32  	%r337, %r337, %r307;
	ld.global.u32 	%r308, [%rd6+288];
	xor.b32  	%r336, %r336, %r308;
	ld.global.u32 	%r309, [%rd6+292];
	xor.b32  	%r335, %r335, %r309;
	ld.global.u32 	%r310, [%rd6+296];
	xor.b32  	%r334, %r334, %r310;
$L__BB0_37:
	and.b32  	%r312, %r204, 32768;
	setp.eq.s32 	%p20, %r312, 0;
	@%p20 bra 	$L__BB0_39;
	ld.global.u32 	%r313, [%rd6+300];
	xor.b32  	%r338, %r338, %r313;
	ld.global.u32 	%r314, [%rd6+304];
	xor.b32  	%r337, %r337, %r314;
	ld.global.u32 	%r315, [%rd6+308];
	xor.b32  	%r336, %r336, %r315;
	ld.global.u32 	%r316, [%rd6+312];
	xor.b32  	%r335, %r335, %r316;
	ld.global.u32 	%r317, [%rd6+316];
	xor.b32  	%r334, %r334, %r317;
$L__BB0_39:
	add.s32 	%r333, %r333, 16;
	setp.ne.s32 	%p21, %r333, 32;
	@%p21 bra 	$L__BB0_7;
	mad.lo.s32 	%r318, %r327, -31, %r12;
	add.s32 	%r327, %r318, 1;
	setp.ne.s32 	%p22, %r327, 5;
	@%p22 bra 	$L__BB0_6;
	st.global.u32 	[%rd2+4], %r338;
	st.global.u32 	[%rd2+8], %r337;
	st.global.u32 	[%rd2+12], %r336;
	st.global.u32 	[%rd2+16], %r335;
	st.global.u32 	[%rd2+20], %r334;
	add.s32 	%r321, %r321, 1;
	setp.lt.u32 	%p23, %r321, %r3;
	@%p23 bra 	$L__BB0_5;
$L__BB0_42:
	shr.u64 	%rd7, %rd20, 2;
	add.s32 	%r320, %r320, 1;
	setp.gt.u64 	%p24, %rd20, 3;
	mov.u64 	%rd20, %rd7;
	@%p24 bra 	$L__BB0_3;
$L__BB0_43:
	mov.b32 	%r319, 0;
	st.global.v2.u32 	[%rd2+24], {%r319, %r319};
	st.global.u32 	[%rd2+32], %r319;
	mov.b64 	%rd19, 0;
	st.global.u64 	[%rd2+40], %rd19;
$L__BB0_44:
	ret;

}
	// .globl	_Z10randomWalkP5PointP17curandStateXORWOWPiS0_S3_iifiiii
.visible .entry _Z10randomWalkP5PointP17curandStateXORWOWPiS0_S3_iifiiii(
	.param .u64 .ptr .align 1 _Z10randomWalkP5PointP17curandStateXORWOWPiS0_S3_iifiiii_param_0,
	.param .u64 .ptr .align 1 _Z10randomWalkP5PointP17curandStateXORWOWPiS0_S3_iifiiii_param_1,
	.param .u64 .ptr .align 1 _Z10randomWalkP5PointP17curandStateXORWOWPiS0_S3_iifiiii_param_2,
	.param .u64 .ptr .align 1 _Z10randomWalkP5PointP17curandStateXORWOWPiS0_S3_iifiiii_param_3,
	.param .u64 .ptr .align 1 _Z10randomWalkP5PointP17curandStateXORWOWPiS0_S3_iifiiii_param_4,
	.param .u32 _Z10randomWalkP5PointP17curandStateXORWOWPiS0_S3_iifiiii_param_5,
	.param .u32 _Z10randomWalkP5PointP17curandStateXORWOWPiS0_S3_iifiiii_param_6,
	.param .f32 _Z10randomWalkP5PointP17curandStateXORWOWPiS0_S3_iifiiii_param_7,
	.param .u32 _Z10randomWalkP5PointP17curandStateXORWOWPiS0_S3_iifiiii_param_8,
	.param .u32 _Z10randomWalkP5PointP17curandStateXORWOWPiS0_S3_iifiiii_param_9,
	.param .u32 _Z10randomWalkP5PointP17curandStateXORWOWPiS0_S3_iifiiii_param_10,
	.param .u32 _Z10randomWalkP5PointP17curandStateXORWOWPiS0_S3_iifiiii_param_11
)
{
	.reg .pred 	%p<98>;
	.reg .b16 	%rs<19>;
	.reg .b32 	%r<356>;
	.reg .b32 	%f<9>;
	.reg .b64 	%rd<41>;
	.reg .b64 	%fd<2>;

	ld.param.u64 	%rd10, [_Z10randomWalkP5PointP17curandStateXORWOWPiS0_S3_iifiiii_param_2];
	ld.param.u32 	%r108, [_Z10randomWalkP5PointP17curandStateXORWOWPiS0_S3_iifiiii_param_5];
	ld.param.u32 	%r109, [_Z10randomWalkP5PointP17curandStateXORWOWPiS0_S3_iifiiii_param_6];
	ld.param.u32 	%r113, [_Z10randomWalkP5PointP17curandStateXORWOWPiS0_S3_iifiiii_param_9];
	ld.param.u32 	%r112, [_Z10randomWalkP5PointP17curandStateXORWOWPiS0_S3_iifiiii_param_11];
	cvta.to.global.u64 	%rd1, %rd10;
	mov.u32 	%r114, %ctaid.x;
	mov.u32 	%r115, %ntid.x;
	mov.u32 	%r116, %tid.x;
	mad.lo.s32 	%r1, %r114, %r115, %r116;
	shl.b32 	%r117, %r109, 1;
	sub.s32 	%r2, %r108, %r117;
	setp.ge.s32 	%p4, %r1, %r113;
	@%p4 bra 	$L__BB1_52;
	ld.param.u64 	%rd37, [_Z10randomWalkP5PointP17curandStateXORWOWPiS0_S3_iifiiii_param_1];
	ld.param.u64 	%rd36, [_Z10randomWalkP5PointP17curandStateXORWOWPiS0_S3_iifiiii_param_0];
	not.b32 	%r118, %r109;
	add.s32 	%r3, %r108, %r118;
	cvta.to.global.u64 	%rd11, %rd37;
	cvta.to.global.u64 	%rd12, %rd36;
	mul.wide.s32 	%rd13, %r1, 48;
	add.s64 	%rd2, %rd11, %rd13;
	ld.global.v2.u32 	{%r321, %r347}, [%rd2];
	ld.global.v2.u32 	{%r346, %r349}, [%rd2+8];
	ld.global.v2.u32 	{%r350, %r351}, [%rd2+16];
	ld.global.v2.u32 	{%r10, %r11}, [%rd2+24];
	ld.global.f32 	%f1, [%rd2+32];
	ld.global.f64 	%fd1, [%rd2+40];
	mul.wide.s32 	%rd14, %r1, 20;
	add.s64 	%rd3, %rd12, %rd14;
	ld.global.u32 	%r328, [%rd3];
	ld.global.u32 	%r327, [%rd3+4];
	ld.global.u32 	%r326, [%rd3+8];
	ld.global.u32 	%r325, [%rd3+12];
	ld.global.u8 	%rs18, [%rd3+16];
	mul.wide.s32 	%rd16, %r108, 4;
$L__BB1_2:
	ld.param.u64 	%rd39, [_Z10randomWalkP5PointP17curandStateXORWOWPiS0_S3_iifiiii_param_4];
	cvta.to.global.u64 	%rd4, %rd39;
	mov.u32 	%r119, %ctaid.x;
	mov.u32 	%r120, %ntid.x;
	mov.u32 	%r121, %tid.x;
	mad.lo.s32 	%r122, %r119, %r120, %r121;
	and.b32  	%r123, %r122, 31;
	setp.ne.s32 	%p5, %r123, 0;
	@%p5 bra 	$L__BB1_4;
	ld.param.u32 	%r306, [_Z10randomWalkP5PointP17curandStateXORWOWPiS0_S3_iifiiii_param_10];
	membar.gl;
	atom.global.or.b32 	%r124, [%rd4], 0;
	setp.ge.s32 	%p6, %r124, %r306;
	@%p6 bra 	$L__BB1_51;
$L__BB1_4:
	and.b16  	%rs5, %rs18, 255;
	setp.ne.s16 	%p7, %rs5, 0;
	mov.u16 	%rs17, %rs18;
	@%p7 bra 	$L__BB1_17;
	ld.param.u32 	%r307, [_Z10randomWalkP5PointP17curandStateXORWOWPiS0_S3_iifiiii_param_10];
	atom.global.or.b32 	%r125, [%rd4], 0;
	setp.ge.s32 	%p8, %r125, %r307;
	@%p8 bra 	$L__BB1_51;
	shr.u32 	%r127, %r347, 2;
	xor.b32  	%r128, %r127, %r347;
	shl.b32 	%r129, %r351, 4;
	shl.b32 	%r130, %r128, 1;
	xor.b32  	%r131, %r130, %r129;
	xor.b32  	%r132, %r131, %r128;
	xor.b32  	%r26, %r132, %r351;
	add.s32 	%r133, %r321, %r26;
	add.s32 	%r134, %r133, 362437;
	mul.hi.u32 	%r135, %r134, -1431655765;
	shr.u32 	%r136, %r135, 2;
	mul.lo.s32 	%r137, %r136, 6;
	sub.s32 	%r126, %r134, %r137;
	setp.gt.s32 	%p9, %r126, 2;
	@%p9 bra 	$L__BB1_10;
	setp.eq.s32 	%p12, %r126, 0;
	@%p12 bra 	$L__BB1_13;
	setp.eq.s32 	%p13, %r126, 1;
	@%p13 bra 	$L__BB1_9;
	bra.uni 	$L__BB1_14;
$L__BB1_9:
	shr.u32 	%r211, %r346, 2;
	xor.b32  	%r212, %r211, %r346;
	shl.b32 	%r213, %r26, 4;
	shl.b32 	%r214, %r212, 1;
	xor.b32  	%r215, %r214, %r213;
	xor.b32  	%r216, %r215, %r212;
	xor.b32  	%r32, %r216, %r26;
	add.s32 	%r217, %r321, %r32;
	add.s32 	%r218, %r217, 724874;
	rem.u32 	%r219, %r218, %r2;
	add.s32 	%r327, %r219, %r109;
	shr.u32 	%r220, %r349, 2;
	xor.b32  	%r221, %r220, %r349;
	shl.b32 	%r222, %r32, 4;
	shl.b32 	%r223, %r221, 1;
	xor.b32  	%r224, %r223, %r222;
	xor.b32  	%r225, %r224, %r221;
	xor.b32  	%r34, %r225, %r32;
	add.s32 	%r321, %r321, 1087311;
	add.s32 	%r226, %r34, %r321;
	rem.u32 	%r227, %r226, %r2;
	add.s32 	%r326, %r227, %r109;
	mov.b32 	%r325, 0;
	mov.b16 	%rs17, 1;
	mov.u32 	%r346, %r351;
	mov.u32 	%r347, %r350;
	mov.u32 	%r349, %r26;
	mov.u32 	%r350, %r32;
	mov.u32 	%r351, %r34;
	mov.u32 	%r328, %r3;
	bra.uni 	$L__BB1_17;
$L__BB1_10:
	setp.eq.s32 	%p10, %r126, 3;
	@%p10 bra 	$L__BB1_15;
	setp.eq.s32 	%p11, %r126, 4;
	@%p11 bra 	$L__BB1_12;
	bra.uni 	$L__BB1_16;
$L__BB1_12:
	shr.u32 	%r157, %r346, 2;
	xor.b32  	%r158, %r157, %r346;
	shl.b32 	%r159, %r26, 4;
	shl.b32 	%r160, %r158, 1;
	xor.b32  	%r161, %r160, %r159;
	xor.b32  	%r162, %r161, %r158;
	xor.b32  	%r47, %r162, %r26;
	add.s32 	%r163, %r321, %r47;
	add.s32 	%r164, %r163, 724874;
	rem.u32 	%r165, %r164, %r2;
	add.s32 	%r328, %r165, %r109;
	shr.u32 	%r166, %r349, 2;
	xor.b32  	%r167, %r166, %r349;
	shl.b32 	%r168, %r47, 4;
	shl.b32 	%r169, %r167, 1;
	xor.b32  	%r170, %r169, %r168;
	xor.b32  	%r171, %r170, %r167;
	xor.b32  	%r49, %r171, %r47;
	add.s32 	%r321, %r321, 1087311;
	add.s32 	%r172, %r49, %r321;
	rem.u32 	%r173, %r172, %r2;
	add.s32 	%r327, %r173, %r109;
	mov.b32 	%r325, 0;
	mov.b16 	%rs17, 1;
	mov.u32 	%r346, %r351;
	mov.u32 	%r347, %r350;
	mov.u32 	%r349, %r26;
	mov.u32 	%r350, %r47;
	mov.u32 	%r351, %r49;
	mov.u32 	%r326, %r109;
	bra.uni 	$L__BB1_17;
$L__BB1_13:
	shr.u32 	%r229, %r346, 2;
	xor.b32  	%r230, %r229, %r346;
	shl.b32 	%r231, %r26, 4;
	shl.b32 	%r232, %r230, 1;
	xor.b32  	%r233, %r232, %r231;
	xor.b32  	%r234, %r233, %r230;
	xor.b32  	%r27, %r234, %r26;
	add.s32 	%r235, %r321, %r27;
	add.s32 	%r236, %r235, 724874;
	rem.u32 	%r237, %r236, %r2;
	add.s32 	%r327, %r237, %r109;
	shr.u32 	%r238, %r349, 2;
	xor.b32  	%r239, %r238, %r349;
	shl.b32 	%r240, %r27, 4;
	shl.b32 	%r241, %r239, 1;
	xor.b32  	%r242, %r241, %r240;
	xor.b32  	%r243, %r242, %r239;
	xor.b32  	%r29, %r243, %r27;
	add.s32 	%r321, %r321, 1087311;
	add.s32 	%r244, %r29, %r321;
	rem.u32 	%r245, %r244, %r2;
	add.s32 	%r326, %r245, %r109;
	mov.b32 	%r325, 0;
	mov.b16 	%rs17, 1;
	mov.u32 	%r346, %r351;
	mov.u32 	%r347, %r350;
	mov.u32 	%r349, %r26;
	mov.u32 	%r350, %r27;
	mov.u32 	%r351, %r29;
	mov.u32 	%r328, %r109;
	bra.uni 	$L__BB1_17;
$L__BB1_14:
	shr.u32 	%r193, %r346, 2;
	xor.b32  	%r194, %r193, %r346;
	shl.b32 	%r195, %r26, 4;
	shl.b32 	%r196, %r194, 1;
	xor.b32  	%r197, %r196, %r195;
	xor.b32  	%r198, %r197, %r194;
	xor.b32  	%r37, %r198, %r26;
	add.s32 	%r199, %r321, %r37;
	add.s32 	%r200, %r199, 724874;
	rem.u32 	%r201, %r200, %r2;
	add.s32 	%r328, %r201, %r109;
	shr.u32 	%r202, %r349, 2;
	xor.b32  	%r203, %r202, %r349;
	shl.b32 	%r204, %r37, 4;
	shl.b32 	%r205, %r203, 1;
	xor.b32  	%r206, %r205, %r204;
	xor.b32  	%r207, %r206, %r203;
	xor.b32  	%r39, %r207, %r37;
	add.s32 	%r321, %r321, 1087311;
	add.s32 	%r208, %r39, %r321;
	rem.u32 	%r209, %r208, %r2;
	add.s32 	%r326, %r209, %r109;
	mov.b32 	%r325, 0;
	mov.b16 	%rs17, 1;
	mov.u32 	%r346, %r351;
	mov.u32 	%r347, %r350;
	mov.u32 	%r349, %r26;
	mov.u32 	%r350, %r37;
	mov.u32 	%r351, %r39;
	mov.u32 	%r327, %r109;
	bra.uni 	$L__BB1_17;
$L__BB1_15:
	shr.u32 	%r175, %r346, 2;
	xor.b32  	%r176, %r175, %r346;
	shl.b32 	%r177, %r26, 4;
	shl.b32 	%r178, %r176, 1;
	xor.b32  	%r179, %r178, %r177;
	xor.b32  	%r180, %r179, %r176;
	xor.b32  	%r42, %r180, %r26;
	add.s32 	%r181, %r321, %r42;
	add.s32 	%r182, %r181, 724874;
	rem.u32 	%r183, %r182, %r2;
	add.s32 	%r328, %r183, %r109;
	shr.u32 	%r184, %r349, 2;
	xor.b32  	%r185, %r184, %r349;
	shl.b32 	%r186, %r42, 4;
	shl.b32 	%r187, %r185, 1;
	xor.b32  	%r188, %r187, %r186;
	xor.b32  	%r189, %r188, %r185;
	xor.b32  	%r44, %r189, %r42;
	add.s32 	%r321, %r321, 1087311;
	add.s32 	%r190, %r44, %r321;
	rem.u32 	%r191, %r190, %r2;
	add.s32 	%r326, %r191, %r109;
	mov.b32 	%r325, 0;
	mov.b16 	%rs17, 1;
	mov.u32 	%r346, %r351;
	mov.u32 	%r347, %r350;
	mov.u32 	%r349, %r26;
	mov.u32 	%r350, %r42;
	mov.u32 	%r351, %r44;
	mov.u32 	%r327, %r3;
	bra.uni 	$L__BB1_17;
$L__BB1_16:
	shr.u32 	%r139, %r346, 2;
	xor.b32  	%r140, %r139, %r346;
	shl.b32 	%r141, %r26, 4;
	shl.b32 	%r142, %r140, 1;
	xor.b32  	%r143, %r142, %r141;
	xor.b32  	%r144, %r143, %r140;
	xor.b32  	%r52, %r144, %r26;
	add.s32 	%r145, %r321, %r52;
	add.s32 	%r146, %r145, 724874;
	rem.u32 	%r147, %r146, %r2;
	add.s32 	%r328, %r147, %r109;
	shr.u32 	%r148, %r349, 2;
	xor.b32  	%r149, %r148, %r349;
	shl.b32 	%r150, %r52, 4;
	shl.b32 	%r151, %r149, 1;
	xor.b32  	%r152, %r151, %r150;
	xor.b32  	%r153, %r152, %r149;
	xor.b32  	%r54, %r153, %r52;
	add.s32 	%r321, %r321, 1087311;
	add.s32 	%r154, %r54, %r321;
	rem.u32 	%r155, %r154, %r2;
	add.s32 	%r327, %r155, %r109;
	mov.b32 	%r325, 0;
	mov.b16 	%rs17, 1;
	mov.u32 	%r346, %r351;
	mov.u32 	%r347, %r350;
	mov.u32 	%r349, %r26;
	mov.u32 	%r350, %r52;
	mov.u32 	%r351, %r54;
	mov.u32 	%r326, %r3;
$L__BB1_17:
	setp.lt.s32 	%p14, %r112, 1;
	mov.u16 	%rs18, %rs17;
	@%p14 bra 	$L__BB1_50;
	add.s32 	%r67, %r112, %r325;
	mov.b32 	%r329, 0;
	mov.u32 	%r333, %r325;
	mov.u32 	%r338, %r347;
$L__BB1_19:
	mov.u32 	%r347, %r346;
	mov.u32 	%r76, %r321;
	mov.u32 	%r75, %r349;
	mov.u32 	%r74, %r350;
	mov.u32 	%r73, %r351;
	mov.u32 	%r72, %r333;
	ld.param.u32 	%r305, [_Z10randomWalkP5PointP17curandStateXORWOWPiS0_S3_iifiiii_param_8];
	shr.u32 	%r247, %r338, 2;
	xor.b32  	%r248, %r247, %r338;
	shl.b32 	%r249, %r73, 4;
	shl.b32 	%r250, %r248, 1;
	xor.b32  	%r251, %r250, %r249;
	xor.b32  	%r252, %r251, %r248;
	xor.b32  	%r79, %r252, %r73;
	add.s32 	%r321, %r76, 362437;
	add.s32 	%r253, %r79, %r321;
	cvt.rn.f32.u32 	%f3, %r253;
	fma.rn.f32 	%f4, %f3, 0f2F800000, 0f2F000000;
	mul.f32 	%f5, %f4, 0f40C00000;
	cvt.rzi.s32.f32 	%r254, %f5;
	setp.eq.s32 	%p15, %r254, 0;
	selp.u32 	%r255, 1, 0, %p15;
	setp.eq.s32 	%p16, %r254, 1;
	selp.s32 	%r256, -1, 0, %p16;
	setp.eq.s32 	%p17, %r254, 2;
	selp.u32 	%r257, 1, 0, %p17;
	setp.eq.s32 	%p18, %r254, 3;
	selp.s32 	%r258, -1, 0, %p18;
	setp.eq.s32 	%p19, %r254, 4;
	selp.u32 	%r259, 1, 0, %p19;
	setp.eq.s32 	%p20, %r254, 5;
	selp.s32 	%r260, -1, 0, %p20;
	add.s32 	%r261, %r328, %r255;
	add.s32 	%r328, %r261, %r256;
	add.s32 	%r262, %r327, %r257;
	add.s32 	%r327, %r262, %r258;
	add.s32 	%r263, %r326, %r259;
	add.s32 	%r326, %r263, %r260;
	add.s32 	%r333, %r72, 1;
	setp.lt.s32 	%p21, %r328, 0;
	setp.ge.s32 	%p22, %r328, %r108;
	or.pred  	%p23, %p21, %p22;
	setp.lt.s32 	%p24, %r327, 0;
	setp.ge.s32 	%p25, %r327, %r108;
	or.pred  	%p26, %p24, %p25;
	or.pred  	%p28, %p23, %p26;
	setp.lt.s32 	%p29, %r326, 0;
	setp.ge.s32 	%p30, %r326, %r108;
	or.pred  	%p31, %p29, %p30;
	or.pred  	%p33, %p28, %p31;
	setp.ge.s32 	%p34, %r72, %r305;
	or.pred  	%p35, %p33, %p34;
	mov.b16 	%rs18, 0;
	mov.u32 	%r346, %r75;
	mov.u32 	%r349, %r74;
	mov.u32 	%r350, %r73;
	mov.u32 	%r351, %r79;
	mov.u32 	%r325, %r333;
	@%p35 bra 	$L__BB1_50;
	mul.lo.s32 	%r85, %r326, %r108;
	add.s32 	%r86, %r85, %r327;
	mad.lo.s32 	%r264, %r86, %r108, %r328;
	mul.wide.s32 	%rd15, %r264, 4;
	add.s64 	%rd5, %rd1, %rd15;
	ld.global.u32 	%r87, [%rd5];
	setp.eq.s32 	%p97, %r87, 1;
	setp.ne.s32 	%p36, %r87, 0;
	@%p36 bra 	$L__BB1_33;
	add.s32 	%r265, %r328, 1;
	setp.ge.s32 	%p37, %r265, %r108;
	@%p37 bra 	$L__BB1_23;
	ld.global.u32 	%r266, [%rd5+4];
	setp.eq.s32 	%p39, %r266, 1;
	mov.pred 	%p97, -1;
	@%p39 bra 	$L__BB1_33;
$L__BB1_23:
	setp.lt.s32 	%p40, %r328, 1;
	setp.gt.s32 	%p41, %r328, %r108;
	or.pred  	%p42, %p40, %p41;
	@%p42 bra 	$L__BB1_25;
	ld.global.u32 	%r267, [%rd5+-4];
	setp.eq.s32 	%p44, %r267, 1;
	mov.pred 	%p97, -1;
	@%p44 bra 	$L__BB1_33;
$L__BB1_25:
	add.s32 	%r268, %r327, 1;
	setp.ge.s32 	%p46, %r268, %r108;
	or.pred  	%p47, %p21, %p46;
	@%p47 bra 	$L__BB1_27;
	add.s64 	%rd17, %rd5, %rd16;
	ld.global.u32 	%r269, [%rd17];
	setp.eq.s32 	%p49, %r269, 1;
	mov.pred 	%p97, -1;
	@%p49 bra 	$L__BB1_33;
$L__BB1_27:
	setp.eq.s32 	%p51, %r327, 0;
	setp.gt.s32 	%p52, %r327, %r108;
	or.pred  	%p53, %p51, %p52;
	or.pred  	%p54, %p21, %p53;
	@%p54 bra 	$L__BB1_29;
	add.s32 	%r270, %r86, -1;
	mad.lo.s32 	%r271, %r270, %r108, %r328;
	mul.wide.s32 	%rd18, %r271, 4;
	add.s64 	%rd19, %rd1, %rd18;
	ld.global.u32 	%r272, [%rd19];
	setp.eq.s32 	%p56, %r272, 1;
	mov.pred 	%p97, -1;
	@%p56 bra 	$L__BB1_33;
$L__BB1_29:
	add.s32 	%r273, %r326, 1;
	setp.ge.s32 	%p58, %r273, %r108;
	or.pred  	%p59, %p21, %p58;
	@%p59 bra 	$L__BB1_31;
	add.s32 	%r274, %r86, %r108;
	mad.lo.s32 	%r275, %r274, %r108, %r328;
	mul.wide.s32 	%rd20, %r275, 4;
	add.s64 	%rd21, %rd1, %rd20;
	ld.global.u32 	%r276, [%rd21];
	setp.eq.s32 	%p61, %r276, 1;
	mov.pred 	%p97, -1;
	@%p61 bra 	$L__BB1_33;
$L__BB1_31:
	setp.eq.s32 	%p64, %r326, 0;
	setp.gt.s32 	%p65, %r326, %r108;
	or.pred  	%p66, %p64, %p65;
	mov.pred 	%p97, 0;
	or.pred  	%p67, %p21, %p66;
	@%p67 bra 	$L__BB1_33;
	sub.s32 	%r277, %r85, %r108;
	add.s32 	%r278, %r277, %r327;
	mad.lo.s32 	%r279, %r278, %r108, %r328;
	mul.wide.s32 	%rd22, %r279, 4;
	add.s64 	%rd23, %rd1, %rd22;
	ld.global.u32 	%r280, [%rd23];
	setp.eq.s32 	%p97, %r280, 1;
$L__BB1_33:
	setp.ne.s32 	%p68, %r87, 1;
	not.pred 	%p69, %p97;
	or.pred  	%p70, %p68, %p69;
	mov.u32 	%r346, %r75;
	mov.u32 	%r349, %r74;
	mov.u32 	%r350, %r73;
	mov.u32 	%r351, %r79;
	@%p70 bra 	$L__BB1_49;
	ld.param.f32 	%f8, [_Z10randomWalkP5PointP17curandStateXORWOWPiS0_S3_iifiiii_param_7];
	shr.u32 	%r281, %r347, 2;
	xor.b32  	%r282, %r281, %r347;
	shl.b32 	%r283, %r79, 4;
	shl.b32 	%r284, %r282, 1;
	xor.b32  	%r285, %r284, %r283;
	xor.b32  	%r286, %r285, %r282;
	xor.b32  	%r351, %r286, %r79;
	add.s32 	%r321, %r76, 724874;
	add.s32 	%r287, %r351, %r321;
	cvt.rn.f32.u32 	%f6, %r287;
	fma.rn.f32 	%f7, %f6, 0f2F800000, 0f2F000000;
	setp.gtu.f32 	%p71, %f7, %f8;
	mov.u32 	%r346, %r74;
	mov.u32 	%r347, %r75;
	mov.u32 	%r349, %r73;
	mov.u32 	%r350, %r79;
	@%p71 bra 	$L__BB1_49;
	atom.relaxed.global.cas.b32 	%r288, [%rd5], 1, 2;
	setp.ne.s32 	%p72, %r288, 1;
	@%p72 bra 	$L__BB1_49;
	ld.param.u32 	%r308, [_Z10randomWalkP5PointP17curandStateXORWOWPiS0_S3_iifiiii_param_10];
	ld.param.u64 	%rd40, [_Z10randomWalkP5PointP17curandStateXORWOWPiS0_S3_iifiiii_param_4];
	cvta.to.global.u64 	%rd24, %rd40;
	atom.global.add.u32 	%r90, [%rd24], 1;
	setp.ge.s32 	%p73, %r90, %r308;
	mov.u32 	%r346, %r74;
	mov.u32 	%r347, %r75;
	mov.u32 	%r349, %r73;
	mov.u32 	%r350, %r79;
	mov.u32 	%r325, %r333;
	@%p73 bra 	$L__BB1_50;
	ld.param.u64 	%rd38, [_Z10randomWalkP5PointP17curandStateXORWOWPiS0_S3_iifiiii_param_3];
	cvta.to.global.u64 	%rd25, %rd38;
	mul.wide.s32 	%rd26, %r90, 20;
	add.s64 	%rd27, %rd25, %rd26;
	st.global.u32 	[%rd27], %r328;
	st.global.u32 	[%rd27+4], %r327;
	st.global.u32 	[%rd27+8], %r326;
	st.global.u32 	[%rd27+12], %r333;
	st.global.u8 	[%rd27+16], %rs17;
	add.s32 	%r289, %r328, 1;
	setp.lt.s32 	%p74, %r328, -1;
	setp.ge.s32 	%p75, %r289, %r108;
	or.pred  	%p76, %p74, %p75;
	@%p76 bra 	$L__BB1_39;
	atom.relaxed.global.cas.b32 	%r290, [%rd5+4], 0, 1;
$L__BB1_39:
	setp.lt.s32 	%p77, %r328, 1;
	setp.gt.s32 	%p78, %r328, %r108;
	or.pred  	%p79, %p77, %p78;
	@%p79 bra 	$L__BB1_41;
	atom.relaxed.global.cas.b32 	%r291, [%rd5+-4], 0, 1;
$L__BB1_41:
	add.s32 	%r292, %r327, 1;
	setp.ge.s32 	%p81, %r292, %r108;
	or.pred  	%p82, %p21, %p81;
	@%p82 bra 	$L__BB1_43;
	mul.wide.s32 	%rd28, %r108, 4;
	add.s64 	%rd29, %rd5, %rd28;
	atom.relaxed.global.cas.b32 	%r293, [%rd29], 0, 1;
$L__BB1_43:
	setp.eq.s32 	%p84, %r327, 0;
	setp.gt.s32 	%p85, %r327, %r108;
	or.pred  	%p86, %p84, %p85;
	or.pred  	%p87, %p21, %p86;
	@%p87 bra 	$L__BB1_45;
	add.s32 	%r294, %r86, -1;
	mad.lo.s32 	%r295, %r294, %r108, %r328;
	mul.wide.s32 	%rd30, %r295, 4;
	add.s64 	%rd31, %rd1, %rd30;
	atom.relaxed.global.cas.b32 	%r296, [%rd31], 0, 1;
$L__BB1_45:
	add.s32 	%r297, %r326, 1;
	setp.ge.s32 	%p89, %r297, %r108;
	or.pred  	%p90, %p21, %p89;
	@%p90 bra 	$L__BB1_47;
	add.s32 	%r298, %r86, %r108;
	mad.lo.s32 	%r299, %r298, %r108, %r328;
	mul.wide.s32 	%rd32, %r299, 4;
	add.s64 	%rd33, %rd1, %rd32;
	atom.relaxed.global.cas.b32 	%r300, [%rd33], 0, 1;
$L__BB1_47:
	setp.eq.s32 	%p92, %r326, 0;
	setp.gt.s32 	%p93, %r326, %r108;
	or.pred  	%p94, %p92, %p93;
	or.pred  	%p95, %p21, %p94;
	mov.u32 	%r346, %r74;
	mov.u32 	%r347, %r75;
	mov.u32 	%r349, %r73;
	mov.u32 	%r350, %r79;
	mov.u32 	%r325, %r333;
	@%p95 bra 	$L__BB1_50;
	sub.s32 	%r301, %r85, %r108;
	add.s32 	%r302, %r301, %r327;
	mad.lo.s32 	%r303, %r302, %r108, %r328;
	mul.wide.s32 	%rd34, %r303, 4;
	add.s64 	%rd35, %rd1, %rd34;
	atom.relaxed.global.cas.b32 	%r304, [%rd35], 0, 1;
	mov.u32 	%r346, %r74;
	mov.u32 	%r347, %r75;
	mov.u32 	%r349, %r73;
	mov.u32 	%r350, %r79;
	mov.u32 	%r325, %r333;
	bra.uni 	$L__BB1_50;
$L__BB1_49:
	add.s32 	%r329, %r329, 1;
	setp.ne.s32 	%p96, %r329, %r112;
	mov.u32 	%r338, %r347;
	mov.u16 	%rs18, %rs17;
	mov.u32 	%r325, %r67;
	@%p96 bra 	$L__BB1_19;
$L__BB1_50:
	membar.gl;
	bra.uni 	$L__BB1_2;
$L__BB1_51:
	st.global.v2.u32 	[%rd2], {%r321, %r347};
	st.global.v2.u32 	[%rd2+8], {%r346, %r349};
	st.global.v2.u32 	[%rd2+16], {%r350, %r351};
	st.global.v2.u32 	[%rd2+24], {%r10, %r11};
	st.global.f32 	[%rd2+32], %f1;
	st.global.f64 	[%rd2+40], %fd1;
	st.global.u32 	[%rd3], %r328;
	st.global.u32 	[%rd3+4], %r327;
	st.global.u32 	[%rd3+8], %r326;
	st.global.u32 	[%rd3+12], %r325;
	st.global.u8 	[%rd3+16], %rs18;
$L__BB1_52:
	ret;

}


// ===== COMPILED SASS (sm_100) =====

	.target	sm_100

	.elftype	@"ET_EXEC"


//--------------------- .note.nv.tkinfo           --------------------------
	.section	.note.nv.tkinfo,"",@"SHT_NOTE"
	.sectionflags	@"SHF_NOTE_NV_TKINFO"
	.tkinfo
        /*0018*/ 	.word	0x00000002
        /*0030*/ 	.string	""
        /*0030*/ 	.string	"ptxas"
        /*0030*/ 	.string	"Cuda compilation tools, release 13.0, V13.0.88"
        /*0030*/ 	.string	"Build cuda_13.0.r13.0/compiler.36424714_0"
        /*0030*/ 	.string	"-arch sm_100 -m 64 "



//--------------------- .note.nv.cuinfo           --------------------------
	.section	.note.nv.cuinfo,"",@"SHT_NOTE"
	.sectionflags	@"SHF_NOTE_NV_CUINFO"
        /*0018*/ 	.short	0x0002
        /*001a*/ 	.short	0x0064
        /*001c*/ 	.short	0x0082
	.zero		2


//--------------------- .nv.info                  --------------------------
	.section	.nv.info,"",@"SHT_CUDA_INFO"
	.align	4


	//----- nvinfo : EIATTR_REGCOUNT
	.align		4
        /*0000*/ 	.byte	0x04, 0x2f
        /*0002*/ 	.short	(.L_10 - .L_9)
	.align		4
.L_9:
        /*0004*/ 	.word	index@(_Z7initRNGP17curandStateXORWOWmi)
        /*0008*/ 	.word	0x0000001f


	//----- nvinfo : EIATTR_FRAME_SIZE
	.align		4
.L_10:
        /*000c*/ 	.byte	0x04, 0x11
        /*000e*/ 	.short	(.L_12 - .L_11)
	.align		4
.L_11:
        /*0010*/ 	.word	index@(_Z7initRNGP17curandStateXORWOWmi)
        /*0014*/ 	.word	0x00000000


	//----- nvinfo : EIATTR_REGCOUNT
	.align		4
.L_12:
        /*0018*/ 	.byte	0x04, 0x2f
        /*001a*/ 	.short	(.L_14 - .L_13)
	.align		4
.L_13:
        /*001c*/ 	.word	index@(_Z10randomWalkP5PointP17curandStateXORWOWPiS0_S3_iifiiii)
        /*0020*/ 	.word	0x00000027


	//----- nvinfo : EIATTR_FRAME_SIZE
	.align		4
.L_14:
        /*0024*/ 	.byte	0x04, 0x11
        /*0026*/ 	.short	(.L_16 - .L_15)
	.align		4
.L_15:
        /*0028*/ 	.word	index@(_Z10randomWalkP5PointP17curandStateXORWOWPiS0_S3_iifiiii)
        /*002c*/ 	.word	0x00000000


	//----- nvinfo : EIATTR_MIN_STACK_SIZE
	.align		4
.L_16:
        /*0030*/ 	.byte	0x04, 0x12
        /*0032*/ 	.short	(.L_18 - .L_17)
	.align		4
.L_17:
        /*0034*/ 	.word	index@(_Z10randomWalkP5PointP17curandStateXORWOWPiS0_S3_iifiiii)
        /*0038*/ 	.word	0x00000000


	//----- nvinfo : EIATTR_MIN_STACK_SIZE
	.align		4
.L_18:
        /*003c*/ 	.byte	0x04, 0x12
        /*003e*/ 	.short	(.L_20 - .L_19)
	.align		4
.L_19:
        /*0040*/ 	.word	index@(_Z7initRNGP17curandStateXORWOWmi)
        /*0044*/ 	.word	0x00000000
.L_20:


//--------------------- .nv.compat                --------------------------
	.section	.nv.compat,"",@"SHT_CUDA_COMPAT_INFO"
	.align	4
        /*0000*/ 	.byte	0x02, 0x09, 0x00, 0x00, 0x02, 0x02, 0x01, 0x00, 0x02, 0x05, 0x05, 0x00, 0x03, 0x07, 0x01, 0x01
        /*0010*/ 	.byte	0x02, 0x03, 0x00, 0x00, 0x02, 0x06, 0x01, 0x00, 0x04, 0x0b, 0x08, 0x00, 0x09, 0x00, 0x00, 0x00
        /*0020*/ 	.byte	0x00, 0x00, 0x00, 0x00


//--------------------- .nv.info._Z10randomWalkP5PointP17curandStateXORWOWPiS0_S3_iifiiii --------------------------
	.section	.nv.info._Z10randomWalkP5PointP17curandStateXORWOWPiS0_S3_iifiiii,"",@"SHT_CUDA_INFO"
	.sectionflags	@""
	.align	4


	//----- nvinfo : EIATTR_CUDA_API_VERSION
	.align		4
        /*0000*/ 	.byte	0x04, 0x37
        /*0002*/ 	.short	(.L_22 - .L_21)
.L_21:
        /*0004*/ 	.word	0x00000082


	//----- nvinfo : EIATTR_KPARAM_INFO
	.align		4
.L_22:
        /*0008*/ 	.byte	0x04, 0x17
        /*000a*/ 	.short	(.L_24 - .L_23)
.L_23:
        /*000c*/ 	.word	0x00000000
        /*0010*/ 	.short	0x000b
        /*0012*/ 	.short	0x0040
        /*0014*/ 	.byte	0x00, 0xf0, 0x11, 0x00


	//----- nvinfo : EIATTR_KPARAM_INFO
	.align		4
.L_24:
        /*0018*/ 	.byte	0x04, 0x17
        /*001a*/ 	.short	(.L_26 - .L_25)
.L_25:
        /*001c*/ 	.word	0x00000000
        /*0020*/ 	.short	0x000a
        /*0022*/ 	.short	0x003c
        /*0024*/ 	.byte	0x00, 0xf0, 0x11, 0x00


	//----- nvinfo : EIATTR_KPARAM_INFO
	.align		4
.L_26:
        /*0028*/ 	.byte	0x04, 0x17
        /*002a*/ 	.short	(.L_28 - .L_27)
.L_27:
        /*002c*/ 	.word	0x00000000
        /*0030*/ 	.short	0x0009
        /*0032*/ 	.short	0x0038
        /*0034*/ 	.byte	0x00, 0xf0, 0x11, 0x00


	//----- nvinfo : EIATTR_KPARAM_INFO
	.align		4
.L_28:
        /*0038*/ 	.byte	0x04, 0x17
        /*003a*/ 	.short	(.L_30 - .L_29)
.L_29:
        /*003c*/ 	.word	0x00000000
        /*0040*/ 	.short	0x0008
        /*0042*/ 	.short	0x0034
        /*0044*/ 	.byte	0x00, 0xf0, 0x11, 0x00


	//----- nvinfo : EIATTR_KPARAM_INFO
	.align		4
.L_30:
        /*0048*/ 	.byte	0x04, 0x17
        /*004a*/ 	.short	(.L_32 - .L_31)
.L_31:
        /*004c*/ 	.word	0x00000000
        /*0050*/ 	.short	0x0007
        /*0052*/ 	.short	0x0030
        /*0054*/ 	.byte	0x00, 0xf0, 0x11, 0x00


	//----- nvinfo : EIATTR_KPARAM_INFO
	.align		4
.L_32:
        /*0058*/ 	.byte	0x04, 0x17
        /*005a*/ 	.short	(.L_34 - .L_33)
.L_33:
        /*005c*/ 	.word	0x00000000
        /*0060*/ 	.short	0x0006
        /*0062*/ 	.short	0x002c
        /*0064*/ 	.byte	0x00, 0xf0, 0x11, 0x00


	//----- nvinfo : EIATTR_KPARAM_INFO
	.align		4
.L_34:
        /*0068*/ 	.byte	0x04, 0x17
        /*006a*/ 	.short	(.L_36 - .L_35)
.L_35:
        /*006c*/ 	.word	0x00000000
        /*0070*/ 	.short	0x0005
        /*0072*/ 	.short	0x0028
        /*0074*/ 	.byte	0x00, 0xf0, 0x11, 0x00


	//----- nvinfo : EIATTR_KPARAM_INFO
	.align		4
.L_36:
        /*0078*/ 	.byte	0x04, 0x17
        /*007a*/ 	.short	(.L_38 - .L_37)
.L_37:
        /*007c*/ 	.word	0x00000000
        /*0080*/ 	.short	0x0004
        /*0082*/ 	.short	0x0020
        /*0084*/ 	.byte	0x00, 0xf5, 0x21, 0x00


	//----- nvinfo : EIATTR_KPARAM_INFO
	.align		4
.L_38:
        /*0088*/ 	.byte	0x04, 0x17
        /*008a*/ 	.short	(.L_40 - .L_39)
.L_39:
        /*008c*/ 	.word	0x00000000
        /*0090*/ 	.short	0x0003
        /*0092*/ 	.short	0x0018
        /*0094*/ 	.byte	0x00, 0xf5, 0x21, 0x00


	//----- nvinfo : EIATTR_KPARAM_INFO
	.align		4
.L_40:
        /*0098*/ 	.byte	0x04, 0x17
        /*009a*/ 	.short	(.L_42 - .L_41)
.L_41:
        /*009c*/ 	.word	0x00000000
        /*00a0*/ 	.short	0x0002
        /*00a2*/ 	.short	0x0010
        /*00a4*/ 	.byte	0x00, 0xf5, 0x21, 0x00


	//----- nvinfo : EIATTR_KPARAM_INFO
	.align		4
.L_42:
        /*00a8*/ 	.byte	0x04, 0x17
        /*00aa*/ 	.short	(.L_44 - .L_43)
.L_43:
        /*00ac*/ 	.word	0x00000000
        /*00b0*/ 	.short	0x0001
        /*00b2*/ 	.short	0x0008
        /*00b4*/ 	.byte	0x00, 0xf5, 0x21, 0x00


	//----- nvinfo : EIATTR_KPARAM_INFO
	.align		4
.L_44:
        /*00b8*/ 	.byte	0x04, 0x17
        /*00ba*/ 	.short	(.L_46 - .L_45)
.L_45:
        /*00bc*/ 	.word	0x00000000
        /*00c0*/ 	.short	0x0000
        /*00c2*/ 	.short	0x0000
        /*00c4*/ 	.byte	0x00, 0xf5, 0x21, 0x00


	//----- nvinfo : EIATTR_SPARSE_MMA_MASK
	.align		4
.L_46:
        /*00c8*/ 	.byte	0x03, 0x50
        /*00ca*/ 	.short	0x0000


	//----- nvinfo : EIATTR_MAXREG_COUNT
	.align		4
        /*00cc*/ 	.byte	0x03, 0x1b
        /*00ce*/ 	.short	0x00ff


	//----- nvinfo : EIATTR_MERCURY_ISA_VERSION
	.align		4
        /*00d0*/ 	.byte	0x03, 0x5f
        /*00d2*/ 	.short	0x0101


	//----- nvinfo : EIATTR_INT_WARP_WIDE_INSTR_OFFSETS
	.align		4
        /*00d4*/ 	.byte	0x04, 0x31
        /*00d6*/ 	.short	(.L_48 - .L_47)


	//   ....[0]....
.L_47:
        /*00d8*/ 	.word	0x000024b0


	//   ....[1]....
        /*00dc*/ 	.word	0x00002590


	//----- nvinfo : EIATTR_VRC_CTA_INIT_COUNT
	.align		4
.L_48:
        /*00e0*/ 	.byte	0x02, 0x4a
	.zero		1
	.zero		1


	//----- nvinfo : EIATTR_EXIT_INSTR_OFFSETS
	.align		4
        /*00e4*/ 	.byte	0x04, 0x1c
        /*00e6*/ 	.short	(.L_50 - .L_49)


	//   ....[0]....
.L_49:
        /*00e8*/ 	.word	0x00000070


	//   ....[1]....
        /*00ec*/ 	.word	0x00002ba0


	//----- nvinfo : EIATTR_INDIRECT_BRANCH_TARGETS
	.align		4
.L_50:
        /*00f0*/ 	.byte	0x04, 0x34
        /*00f2*/ 	.short	(.L_52 - .L_51)


	//   ....[0]....
.L_51:
        /*00f4*/ 	.word	.L_x_47@srel
        /*00f8*/ 	.short	0x0
        /*00fa*/ 	.short	0x0
        /*00fc*/ 	.word	0x3
        /*0100*/ 	.word	.L_x_48@srel
        /*0104*/ 	.word	.L_x_49@srel
        /*0108*/ 	.word	.L_x_50@srel


	//   ....[1]....
        /*010c*/ 	.word	.L_x_51@srel
        /*0110*/ 	.short	0x0
        /*0112*/ 	.short	0x0
        /*0114*/ 	.word	0x3
        /*0118*/ 	.word	.L_x_52@srel
        /*011c*/ 	.word	.L_x_53@srel
        /*0120*/ 	.word	.L_x_54@srel


	//----- nvinfo : EIATTR_CRS_STACK_SIZE
	.align		4
.L_52:
        /*0124*/ 	.byte	0x04, 0x1e
        /*0126*/ 	.short	(.L_54 - .L_53)
.L_53:
        /*0128*/ 	.word	0x00000000


	//----- nvinfo : EIATTR_CBANK_PARAM_SIZE
	.align		4
.L_54:
        /*012c*/ 	.byte	0x03, 0x19
        /*012e*/ 	.short	0x0044


	//----- nvinfo : EIATTR_PARAM_CBANK
	.align		4
        /*0130*/ 	.byte	0x04, 0x0a
        /*0132*/ 	.short	(.L_56 - .L_55)
	.align		4
.L_55:
        /*0134*/ 	.word	index@(.nv.constant0._Z10randomWalkP5PointP17curandStateXORWOWPiS0_S3_iifiiii)
        /*0138*/ 	.short	0x0380
        /*013a*/ 	.short	0x0044


	//----- nvinfo : EIATTR_SW_WAR
	.align		4
.L_56:
        /*013c*/ 	.byte	0x04, 0x36
        /*013e*/ 	.short	(.L_58 - .L_57)
.L_57:
        /*0140*/ 	.word	0x00000008
.L_58:


//--------------------- .nv.info._Z7initRNGP17curandStateXORWOWmi --------------------------
	.section	.nv.info._Z7initRNGP17curandStateXORWOWmi,"",@"SHT_CUDA_INFO"
	.sectionflags	@""
	.align	4


	//----- nvinfo : EIATTR_CUDA_API_VERSION
	.align		4
        /*0000*/ 	.byte	0x04, 0x37
        /*0002*/ 	.short	(.L_60 - .L_59)
.L_59:
        /*0004*/ 	.word	0x00000082


	//----- nvinfo : EIATTR_KPARAM_INFO
	.align		4
.L_60:
        /*0008*/ 	.byte	0x04, 0x17
        /*000a*/ 	.short	(.L_62 - .L_61)
.L_61:
        /*000c*/ 	.word	0x00000000
        /*0010*/ 	.short	0x0002
        /*0012*/ 	.short	0x0010
        /*0014*/ 	.byte	0x00, 0xf0, 0x11, 0x00


	//----- nvinfo : EIATTR_KPARAM_INFO
	.align		4
.L_62:
        /*0018*/ 	.byte	0x04, 0x17
        /*001a*/ 	.short	(.L_64 - .L_63)
.L_63:
        /*001c*/ 	.word	0x00000000
        /*0020*/ 	.short	0x0001
        /*0022*/ 	.short	0x0008
        /*0024*/ 	.byte	0x00, 0xf0, 0x21, 0x00


	//----- nvinfo : EIATTR_KPARAM_INFO
	.align		4
.L_64:
        /*0028*/ 	.byte	0x04, 0x17
        /*002a*/ 	.short	(.L_66 - .L_65)
.L_65:
        /*002c*/ 	.word	0x00000000
        /*0030*/ 	.short	0x0000
        /*0032*/ 	.short	0x0000
        /*0034*/ 	.byte	0x00, 0xf5, 0x21, 0x00


	//----- nvinfo : EIATTR_SPARSE_MMA_MASK
	.align		4
.L_66:
        /*0038*/ 	.byte	0x03, 0x50
        /*003a*/ 	.short	0x0000


	//----- nvinfo : EIATTR_MAXREG_COUNT
	.align		4
        /*003c*/ 	.byte	0x03, 0x1b
        /*003e*/ 	.short	0x00ff


	//----- nvinfo : EIATTR_MERCURY_ISA_VERSION
	.align		4
        /*0040*/ 	.byte	0x03, 0x5f
        /*0042*/ 	.short	0x0101


	//----- nvinfo : EIATTR_VRC_CTA_INIT_COUNT
	.align		4
        /*0044*/ 	.byte	0x02, 0x4a
	.zero		1
	.zero		1


	//----- nvinfo : EIATTR_EXIT_INSTR_OFFSETS
	.align		4
        /*0048*/ 	.byte	0x04, 0x1c
        /*004a*/ 	.short	(.L_68 - .L_67)


	//   ....[0]....
.L_67:
        /*004c*/ 	.word	0x00000070


	//   ....[1]....
        /*0050*/ 	.word	0x00000f10


	//----- nvinfo : EIATTR_CRS_STACK_SIZE
	.align		4
.L_68:
        /*0054*/ 	.byte	0x04, 0x1e
        /*0056*/ 	.short	(.L_70 - .L_69)
.L_69:
        /*0058*/ 	.word	0x00000000


	//----- nvinfo : EIATTR_CBANK_PARAM_SIZE
	.align		4
.L_70:
        /*005c*/ 	.byte	0x03, 0x19
        /*005e*/ 	.short	0x0014


	//----- nvinfo : EIATTR_PARAM_CBANK
	.align		4
        /*0060*/ 	.byte	0x04, 0x0a
        /*0062*/ 	.short	(.L_72 - .L_71)
	.align		4
.L_71:
        /*0064*/ 	.word	index@(.nv.constant0._Z7initRNGP17curandStateXORWOWmi)
        /*0068*/ 	.short	0x0380
        /*006a*/ 	.short	0x0014


	//----- nvinfo : EIATTR_SW_WAR
	.align		4
.L_72:
        /*006c*/ 	.byte	0x04, 0x36
        /*006e*/ 	.short	(.L_74 - .L_73)
.L_73:
        /*0070*/ 	.word	0x00000008
.L_74:


//--------------------- .nv.callgraph             --------------------------
	.section	.nv.callgraph,"",@"SHT_CUDA_CALLGRAPH"
	.align	4
	.sectionentsize	8
	.align		4
        /*0000*/ 	.word	0x00000000
	.align		4
        /*0004*/ 	.word	0xffffffff
	.align		4
        /*0008*/ 	.word	0x00000000
	.align		4
        /*000c*/ 	.word	0xfffffffe
	.align		4
        /*0010*/ 	.word	0x00000000
	.align		4
        /*0014*/ 	.word	0xfffffffd
	.align		4
        /*0018*/ 	.word	0x00000000
	.align		4
        /*001c*/ 	.word	0xfffffffc


//--------------------- .nv.constant4             --------------------------
	.section	.nv.constant4,"a",@progbits
	.align	8
	.align		8
.nv.constant4:
        /*0000*/ 	.dword	precalc_xorwow_matrix
	.align		8
        /*0008*/ 	.dword	precalc_xorwow_offset_matrix
	.align		8
        /*0010*/ 	.dword	mrg32k3aM1
	.align		8
        /*0018*/ 	.dword	mrg32k3aM2
	.align		8
        /*0020*/ 	.dword	mrg32k3aM1SubSeq
	.align		8
        /*0028*/ 	.dword	mrg32k3aM2SubSeq
	.align		8
        /*0030*/ 	.dword	mrg32k3aM1Seq
	.align		8
        /*0038*/ 	.dword	mrg32k3aM2Seq


//--------------------- .nv.constant3             --------------------------
	.section	.nv.constant3,"a",@progbits
	.align	8
.nv.constant3:
	.type		__cr_lgamma_table,@object
	.size		__cr_lgamma_table,(.L_8 - __cr_lgamma_table)
__cr_lgamma_table:
        /*0000*/ 	.byte	0x00, 0x00, 0x00, 0x00, 0x00, 0x00, 0x00, 0x00, 0x00, 0x00, 0x00, 0x00, 0x00, 0x00, 0x00, 0x00
        /*0010*/ 	.byte	0xef, 0x39, 0xfa, 0xfe, 0x42, 0x2e, 0xe6, 0x3f, 0x02, 0x20, 0x2a, 0xfa, 0x0b, 0xab, 0xfc, 0x3f
        /*0020*/ 	.byte	0xf9, 0x2c, 0x92, 0x7c, 0xa7, 0x6c, 0x09, 0x40, 0xc9, 0x79, 0x44, 0x3c, 0x64, 0x26, 0x13, 0x40
        /*0030*/ 	.byte	0xca, 0x01, 0xcf, 0x3a, 0x27, 0x51, 0x1a, 0x40, 0x30, 0xcc, 0x2d, 0xf3, 0xe1, 0x0c, 0x21, 0x40
        /*0040*/ 	.byte	0x0d, 0xb7, 0xfc, 0x82, 0x8e, 0x35, 0x25, 0x40
.L_8:


//--------------------- .nv.constant2._Z10randomWalkP5PointP17curandStateXORWOWPiS0_S3_iifiiii --------------------------
	.section	.nv.constant2._Z10randomWalkP5PointP17curandStateXORWOWPiS0_S3_iifiiii,"a",@progbits
	.sectionflags	@""
	.align	4
.nv.constant2._Z10randomWalkP5PointP17curandStateXORWOWPiS0_S3_iifiiii:
        /*0000*/ 	.byte	0x50, 0x08, 0x00, 0x00, 0x00, 0x05, 0x00, 0x00, 0xb0, 0x0b, 0x00, 0x00, 0xd0, 0x12, 0x00, 0x00
        /*0010*/ 	.byte	0x70, 0x0f, 0x00, 0x00, 0x20, 0x16, 0x00, 0x00


//--------------------- .text._Z10randomWalkP5PointP17curandStateXORWOWPiS0_S3_iifiiii --------------------------
	.section	.text._Z10randomWalkP5PointP17curandStateXORWOWPiS0_S3_iifiiii,"ax",@progbits
	.align	128
        .global         _Z10randomWalkP5PointP17curandStateXORWOWPiS0_S3_iifiiii
        .type           _Z10randomWalkP5PointP17curandStateXORWOWPiS0_S3_iifiiii,@function
        .size           _Z10randomWalkP5PointP17curandStateXORWOWPiS0_S3_iifiiii,(.L_x_55 - _Z10randomWalkP5PointP17curandStateXORWOWPiS0_S3_iifiiii)
        .other          _Z10randomWalkP5PointP17curandStateXORWOWPiS0_S3_iifiiii,@"STO_CUDA_ENTRY STV_DEFAULT"
_Z10randomWalkP5PointP17curandStateXORWOWPiS0_S3_iifiiii:
.text._Z10randomWalkP5PointP17curandStateXORWOWPiS0_S3_iifiiii:
[----:B------:R-:W-:Y:S01]  /*0000*/  LDC R1, c[0x0][0x37c] ;  /* 0x0000df00ff017b82 */ /* 0x000fe20000000800 */
[----:B------:R-:W0:Y:S07]  /*0010*/  S2R R0, SR_TID.X ;  /* 0x0000000000007919 */ /* 0x000e2e0000002100 */
[----:B------:R-:W0:Y:S01]  /*0020*/  S2UR UR4, SR_CTAID.X ;  /* 0x00000000000479c3 */ /* 0x000e220000002500 */
[----:B------:R-:W1:Y:S07]  /*0030*/  LDCU UR5, c[0x0][0x3b8] ;  /* 0x00007700ff0577ac */ /* 0x000e6e0008000800 */
[----:B------:R-:W0:Y:S02]  /*0040*/  LDC R3, c[0x0][0x360] ;  /* 0x0000d800ff037b82 */ /* 0x000e240000000800 */
[----:B0-----:R-:W-:-:S05]  /*0050*/  IMAD R3, R3, UR4, R0 ;  /* 0x0000000403037c24 */ /* 0x001fca000f8e0200 */
[----:B-1----:R-:W-:-:S13]  /*0060*/  ISETP.GE.AND P0, PT, R3, UR5, PT ;  /* 0x0000000503007c0c */ /* 0x002fda000bf06270 */
[----:B------:R-:W-:Y:S05]  /*0070*/  @P0 EXIT ;  /* 0x000000000000094d */ /* 0x000fea0003800000 */
[----:B------:R-:W0:Y:S01]  /*0080*/  LDC.64 R30, c[0x0][0x388] ;  /* 0x0000e200ff1e7b82 */ /* 0x000e220000000a00 */
[----:B------:R-:W1:Y:S01]  /*0090*/  LDCU.64 UR8, c[0x0][0x358] ;  /* 0x00006b00ff0877ac */ /* 0x000e620008000a00 */
[----:B------:R-:W2:Y:S06]  /*00a0*/  LDCU.64 UR6, c[0x0][0x3a8] ;  /* 0x00007500ff0677ac */ /* 0x000eac0008000a00 */
[----:B------:R-:W3:Y:S01]  /*00b0*/  LDC.64 R22, c[0x0][0x380] ;  /* 0x0000e000ff167b82 */ /* 0x000ee20000000a00 */
[----:B------:R-:W4:Y:S01]  /*00c0*/  LDCU UR12, c[0x0][0x3c0] ;  /* 0x00007800ff0c77ac */ /* 0x000f220008000800 */
[----:B------:R-:W0:Y:S01]  /*00d0*/  LDCU UR10, c[0x0][0x3b4] ;  /* 0x00007680ff0a77ac */ /* 0x000e220008000800 */
[----:B------:R-:W0:Y:S02]  /*00e0*/  LDCU UR11, c[0x0][0x3b0] ;  /* 0x00007600ff0b77ac */ /* 0x000e240008000800 */
[----:B0-----:R-:W-:-:S05]  /*00f0*/  IMAD.WIDE R30, R3, 0x30, R30 ;  /* 0x00000030031e7825 */ /* 0x001fca00078e021e */
[----:B-1----:R0:W5:Y:S01]  /*0100*/  LDG.E R0, desc[UR8][R30.64+0x20] ;  /* 0x000020081e007981 */ /* 0x002162000c1e1900 */
[----:B---3--:R-:W-:-:S03]  /*0110*/  IMAD.WIDE R22, R3, 0x14, R22 ;  /* 0x0000001403167825 */ /* 0x008fc600078e0216 */
[----:B------:R0:W5:Y:S04]  /*0120*/  LDG.E.64 R20, desc[UR8][R30.64+0x28] ;  /* 0x000028081e147981 */ /* 0x000168000c1e1b00 */
[----:B------:R0:W5:Y:S04]  /*0130*/  LDG.E R2, desc[UR8][R22.64] ;  /* 0x0000000816027981 */ /* 0x000168000c1e1900 */
[----:B------:R0:W5:Y:S04]  /*0140*/  LDG.E R3, desc[UR8][R22.64+0x4] ;  /* 0x0000040816037981 */ /* 0x000168000c1e1900 */
[----:B------:R0:W5:Y:S04]  /*0150*/  LDG.E R4, desc[UR8][R22.64+0x8] ;  /* 0x0000080816047981 */ /* 0x000168000c1e1900 */
[----:B------:R0:W5:Y:S04]  /*0160*/  LDG.E R6, desc[UR8][R22.64+0xc] ;  /* 0x00000c0816067981 */ /* 0x000168000c1e1900 */
[----:B------:R0:W5:Y:S04]  /*0170*/  LDG.E.U8 R5, desc[UR8][R22.64+0x10] ;  /* 0x0000100816057981 */ /* 0x000168000c1e1100 */
[----:B------:R0:W5:Y:S04]  /*0180*/  LDG.E.64 R18, desc[UR8][R30.64] ;  /* 0x000000081e127981 */ /* 0x000168000c1e1b00 */
[----:B------:R0:W5:Y:S04]  /*0190*/  LDG.E.64 R16, desc[UR8][R30.64+0x8] ;  /* 0x000008081e107981 */ /* 0x000168000c1e1b00 */
[----:B------:R0:W5:Y:S04]  /*01a0*/  LDG.E.64 R14, desc[UR8][R30.64+0x10] ;  /* 0x000010081e0e7981 */ /* 0x000168000c1e1b00 */
[----:B------:R0:W5:Y:S01]  /*01b0*/  LDG.E.64 R12, desc[UR8][R30.64+0x18] ;  /* 0x000018081e0c7981 */ /* 0x000162000c1e1b00 */
[----:B------:R-:W-:Y:S01]  /*01c0*/  BSSY.RECONVERGENT B0, `(.L_x_0) ;  /* 0x0000292000007945 */ /* 0x000fe20003800200 */
[----:B--2---:R-:W-:-:S02]  /*01d0*/  ULOP3.LUT UR4, URZ, UR7, URZ, 0x33, !UPT ;  /* 0x00000007ff047292 */ /* 0x004fc4000f8e33ff */
[----:B------:R-:W-:Y:S02]  /*01e0*/  UIADD3 UR5, UPT, UPT, -UR7, URZ, URZ ;  /* 0x000000ff07057290 */ /* 0x000fe4000fffe1ff */
[----:B------:R-:W-:Y:S02]  /*01f0*/  UIADD3 UR4, UPT, UPT, UR4, UR6, URZ ;  /* 0x0000000604047290 */ /* 0x000fe4000fffe0ff */
[----:B----4-:R-:W-:-:S12]  /*0200*/  ULEA UR5, UR5, UR6, 0x1 ;  /* 0x0000000605057291 */ /* 0x010fd8000f8e08ff */
.L_x_36:
[----:B-1----:R-:W1:Y:S01]  /*0210*/  S2R R8, SR_TID.X ;  /* 0x0000000000087919 */ /* 0x002e620000002100 */
[----:B------:R-:W-:Y:S05]  /*0220*/  YIELD ;  /* 0x0000000000007946 */ /* 0x000fea0003800000 */
[----:B------:R-:W1:Y:S01]  /*0230*/  LDC R7, c[0x0][0x360] ;  /* 0x0000d800ff077b82 */ /* 0x000e620000000800 */
[----:B------:R-:W-:Y:S07]  /*0240*/  BSSY.RELIABLE B1, `(.L_x_1) ;  /* 0x000000f000017945 */ /* 0x000fee0003800100 */
[----:B------:R-:W1:Y:S02]  /*0250*/  S2UR UR6, SR_CTAID.X ;  /* 0x00000000000679c3 */ /* 0x000e640000002500 */
[----:B-1----:R-:W-:-:S05]  /*0260*/  IMAD R7, R7, UR6, R8 ;  /* 0x0000000607077c24 */ /* 0x002fca000f8e0208 */
[----:B------:R-:W-:-:S13]  /*0270*/  LOP3.LUT P0, RZ, R7, 0x1f, RZ, 0xc0, !PT ;  /* 0x0000001f07ff7812 */ /* 0x000fda000780c0ff */
[----:B-----5:R-:W-:Y:S05]  /*0280*/  @P0 BRA `(.L_x_2) ;  /* 0x0000000000280947 */ /* 0x020fea0003800000 */
[----:B------:R-:W1:Y:S01]  /*0290*/  LDC.64 R8, c[0x0][0x3a0] ;  /* 0x0000e800ff087b82 */ /* 0x000e620000000a00 */
[----:B------:R-:W-:Y:S06]  /*02a0*/  MEMBAR.SC.GPU ;  /* 0x0000000000007992 */ /* 0x000fec0000002000 */
[----:B------:R-:W-:-:S00]  /*02b0*/  ERRBAR ;  /* 0x00000000000079ab */ /* 0x000fc00000000000 */
[----:B------:R-:W-:Y:S06]  /*02c0*/  CGAERRBAR ;  /* 0x00000000000075ab */ /* 0x000fec0000000000 */
[----:B------:R-:W-:Y:S04]  /*02d0*/  CCTL.IVALL ;  /* 0x00000000ff00798f */ /* 0x000fe80002000000 */
[----:B-1----:R-:W2:Y:S01]  /*02e0*/  ATOMG.E.OR.STRONG.GPU PT, R8, desc[UR8][R8.64], RZ ;  /* 0x800000ff080879a8 */ /* 0x002ea2000b1ef108 */
[----:B------:R-:W2:Y:S02]  /*02f0*/  LDCU UR6, c[0x0][0x3bc] ;  /* 0x00007780ff0677ac */ /* 0x000ea40008000800 */
[----:B--2---:R-:W-:-:S13]  /*0300*/  ISETP.GE.AND P0, PT, R8, UR6, PT ;  /* 0x0000000608007c0c */ /* 0x004fda000bf06270 */
[----:B------:R-:W-:Y:S05]  /*0310*/  @P0 BREAK.RELIABLE B1 ;  /* 0x0000000000010942 */ /* 0x000fea0003800100 */
[----:B------:R-:W-:Y:S05]  /*0320*/  @P0 BRA `(.L_x_3) ;  /* 0x0000002400ec0947 */ /* 0x000fea0003800000 */
.L_x_2:
[----:B------:R-:W-:Y:S05]  /*0330*/  BSYNC.RELIABLE B1 ;  /* 0x0000000000017941 */ /* 0x000fea0003800100 */
.L_x_1:
[C---:B-----5:R-:W-:Y:S01]  /*0340*/  LOP3.LUT P0, RZ, R5.reuse, 0xff, RZ, 0xc0, !PT ;  /* 0x000000ff05ff7812 */ /* 0x060fe2000780c0ff */
[----:B------:R-:W-:Y:S01]  /*0350*/  BSSY.RELIABLE B2, `(.L_x_4) ;  /* 0x0000162000027945 */ /* 0x000fe20003800100 */
[----:B------:R-:W-:-:S11]  /*0360*/  PRMT R35, R5, 0x7610, R35 ;  /* 0x0000761005237816 */ /* 0x000fd60000000023 */
[----:B------:R-:W-:Y:S05]  /*0370*/  @P0 BRA `(.L_x_5) ;  /* 0x00000014007c0947 */ /* 0x000fea0003800000 */
[----:B------:R-:W1:Y:S01]  /*0380*/  LDC.64 R8, c[0x0][0x3a0] ;  /* 0x0000e800ff087b82 */ /* 0x000e620000000a00 */
[----:B------:R-:W2:Y:S01]  /*0390*/  LDCU UR6, c[0x0][0x3bc] ;  /* 0x00007780ff0677ac */ /* 0x000ea20008000800 */
[----:B-1----:R-:W2:Y:S02]  /*03a0*/  ATOMG.E.OR.STRONG.GPU PT, R8, desc[UR8][R8.64], RZ ;  /* 0x800000ff080879a8 */ /* 0x002ea4000b1ef108 */
[----:B--2---:R-:W-:-:S13]  /*03b0*/  ISETP.GE.AND P0, PT, R8, UR6, PT ;  /* 0x0000000608007c0c */ /* 0x004fda000bf06270 */
[----:B------:R-:W-:Y:S05]  /*03c0*/  @P0 BREAK.RELIABLE B2 ;  /* 0x0000000000020942 */ /* 0x000fea0003800100 */
[----:B------:R-:W-:Y:S05]  /*03d0*/  @P0 BRA `(.L_x_3) ;  /* 0x0000002400c00947 */ /* 0x000fea0003800000 */
[----:B------:R-:W-:Y:S01]  /*03e0*/  SHF.R.U32.HI R2, RZ, 0x2, R19 ;  /* 0x00000002ff027819 */ /* 0x000fe20000011613 */
[----:B------:R-:W-:Y:S01]  /*03f0*/  IMAD.SHL.U32 R3, R15, 0x10, RZ ;  /* 0x000000100f037824 */ /* 0x000fe200078e00ff */
[----:B------:R-:W-:Y:S02]  /*0400*/  BSSY.RECONVERGENT B1, `(.L_x_5) ;  /* 0x0000156000017945 */ /* 0x000fe40003800200 */
[----:B------:R-:W-:-:S05]  /*0410*/  LOP3.LUT R2, R2, R19, RZ, 0x3c, !PT ;  /* 0x0000001302027212 */ /* 0x000fca00078e3cff */
[----:B------:R-:W-:-:S05]  /*0420*/  IMAD.SHL.U32 R4, R2, 0x2, RZ ;  /* 0x0000000202047824 */ /* 0x000fca00078e00ff */
[----:B------:R-:W-:-:S04]  /*0430*/  LOP3.LUT R4, R2, R4, R3, 0x96, !PT ;  /* 0x0000000402047212 */ /* 0x000fc800078e9603 */
[----:B------:R-:W-:-:S04]  /*0440*/  LOP3.LUT R5, R4, R15, RZ, 0x3c, !PT ;  /* 0x0000000f04057212 */ /* 0x000fc800078e3cff */
[----:B------:R-:W-:-:S05]  /*0450*/  IADD3 R2, PT, PT, R18, 0x587c5, R5 ;  /* 0x000587c512027810 */ /* 0x000fca0007ffe005 */
[----:B------:R-:W-:-:S05]  /*0460*/  IMAD.HI.U32 R3, R2, -0x55555555, RZ ;  /* 0xaaaaaaab02037827 */ /* 0x000fca00078e00ff */
[----:B------:R-:W-:-:S05]  /*0470*/  SHF.R.U32.HI R3, RZ, 0x2, R3 ;  /* 0x00000002ff037819 */ /* 0x000fca0000011603 */
[----:B------:R-:W-:-:S05]  /*0480*/  IMAD R3, R3, -0x6, R2 ;  /* 0xfffffffa03037824 */ /* 0x000fca00078e0202 */
[----:B------:R-:W-:-:S13]  /*0490*/  ISETP.GT.AND P0, PT, R3, 0x2, PT ;  /* 0x000000020300780c */ /* 0x000fda0003f04270 */
[----:B------:R-:W-:Y:S05]  /*04a0*/  @P0 BRA `(.L_x_6) ;  /* 0x0000000800980947 */ /* 0x000fea0003800000 */
[----:B------:R-:W-:-:S05]  /*04b0*/  VIMNMX.U32 R2, PT, PT, R3, 0x2, PT ;  /* 0x0000000203027848 */ /* 0x000fca0003fe0000 */
[----:B------:R-:W-:-:S04]  /*04c0*/  IMAD.SHL.U32 R4, R2, 0x4, RZ ;  /* 0x0000000402047824 */ /* 0x000fc800078e00ff */
[----:B------:R-:W1:Y:S02]  /*04d0*/  LDC R2, c[0x2][R4] ;  /* 0x0080000004027b82 */ /* 0x000e640000000800 */
[----:B-1----:R-:W-:-:S04]  /*04e0*/  SHF.R.S32.HI R3, RZ, 0x1f, R2 ;  /* 0x0000001fff037819 */ /* 0x002fc80000011402 */
.L_x_47:
[----:B------:R-:W-:Y:S05]  /*04f0*/  BRX R2 -0x500                                               (*"BRANCH_TARGETS .L_x_48,.L_x_49,.L_x_50"*) ;  /* 0xfffffff802c07949 */ /* 0x000fea000383ffff */
.L_x_49:
[----:B------:R-:W1:Y:S01]  /*0500*/  I2F.U32.RP R6, UR5 ;  /* 0x0000000500067d06 */ /* 0x000e620008209000 */
[----:B------:R-:W-:Y:S01]  /*0510*/  SHF.R.U32.HI R7, RZ, 0x2, R16 ;  /* 0x00000002ff077819 */ /* 0x000fe20000011610 */
[----:B------:R-:W2:Y:S01]  /*0520*/  LDCU UR6, c[0x0][0x3ac] ;  /* 0x00007580ff0677ac */ /* 0x000ea20008000800 */
[----:B------:R-:W-:Y:S01]  /*0530*/  SHF.L.U32 R2, R5, 0x4, RZ ;  /* 0x0000000405027819 */ /* 0x000fe200000006ff */
[----:B------:R-:W-:Y:S01]  /*0540*/  IMAD.MOV.U32 R19, RZ, RZ, R14 ;  /* 0x000000ffff137224 */ /* 0x000fe200078e000e */
[----:B------:R-:W-:Y:S01]  /*0550*/  LOP3.LUT R7, R7, R16, RZ, 0x3c, !PT ;  /* 0x0000001007077212 */ /* 0x000fe200078e3cff */
[----:B------:R-:W-:Y:S01]  /*0560*/  IMAD.MOV.U32 R16, RZ, RZ, R15 ;  /* 0x000000ffff107224 */ /* 0x000fe200078e000f */
[----:B------:R-:W-:Y:S01]  /*0570*/  SHF.R.U32.HI R8, RZ, 0x2, R17 ;  /* 0x00000002ff087819 */ /* 0x000fe20000011611 */
[----:B------:R-:W-:Y:S02]  /*0580*/  IMAD.MOV.U32 R35, RZ, RZ, 0x1 ;  /* 0x00000001ff237424 */ /* 0x000fe400078e00ff */
[C---:B------:R-:W-:Y:S01]  /*0590*/  IMAD.SHL.U32 R4, R7.reuse, 0x2, RZ ;  /* 0x0000000207047824 */ /* 0x040fe200078e00ff */
[----:B------:R-:W-:Y:S01]  /*05a0*/  LOP3.LUT R8, R8, R17, RZ, 0x3c, !PT ;  /* 0x0000001108087212 */ /* 0x000fe200078e3cff */
[----:B------:R-:W-:Y:S01]  /*05b0*/  IMAD.MOV.U32 R17, RZ, RZ, R5 ;  /* 0x000000ffff117224 */ /* 0x000fe200078e0005 */
[----:B-1----:R-:W1:Y:S02]  /*05c0*/  MUFU.RCP R6, R6 ;  /* 0x0000000600067308 */ /* 0x002e640000001000 */
[----:B------:R-:W-:-:S04]  /*05d0*/  LOP3.LUT R2, R7, R4, R2, 0x96, !PT ;  /* 0x0000000407027212 */ /* 0x000fc800078e9602 */
[----:B------:R-:W-:Y:S01]  /*05e0*/  LOP3.LUT R7, R2, R5, RZ, 0x3c, !PT ;  /* 0x0000000502077212 */ /* 0x000fe200078e3cff */
[----:B------:R-:W-:-:S03]  /*05f0*/  IMAD.SHL.U32 R2, R8, 0x2, RZ ;  /* 0x0000000208027824 */ /* 0x000fc600078e00ff */
[C---:B------:R-:W-:Y:S01]  /*0600*/  IADD3 R4, PT, PT, R18.reuse, 0xb0f8a, R7 ;  /* 0x000b0f8a12047810 */ /* 0x040fe20007ffe007 */
[----:B------:R-:W-:Y:S01]  /*0610*/  IMAD.SHL.U32 R9, R7, 0x10, RZ ;  /* 0x0000001007097824 */ /* 0x000fe200078e00ff */
[----:B------:R-:W-:Y:S02]  /*0620*/  IADD3 R18, PT, PT, R18, 0x10974f, RZ ;  /* 0x0010974f12127810 */ /* 0x000fe40007ffe0ff */
[----:B------:R-:W-:Y:S02]  /*0630*/  MOV R14, R7 ;  /* 0x00000007000e7202 */ /* 0x000fe40000000f00 */
[----:B------:R-:W-:Y:S01]  /*0640*/  LOP3.LUT R2, R8, R2, R9, 0x96, !PT ;  /* 0x0000000208027212 */ /* 0x000fe200078e9609 */
[----:B-1----:R-:W-:-:S03]  /*0650*/  VIADD R3, R6, 0xffffffe ;  /* 0x0ffffffe06037836 */ /* 0x002fc60000000000 */
[----:B------:R-:W-:Y:S01]  /*0660*/  LOP3.LUT R9, R2, R7, RZ, 0x3c, !PT ;  /* 0x0000000702097212 */ /* 0x000fe200078e3cff */
[----:B------:R-:W-:Y:S02]  /*0670*/  IMAD.MOV.U32 R2, RZ, RZ, RZ ;  /* 0x000000ffff027224 */ /* 0x000fe400078e00ff */
[----:B------:R-:W1:Y:S02]  /*0680*/  F2I.FTZ.U32.TRUNC.NTZ R3, R3 ;  /* 0x0000000300037305 */ /* 0x000e64000021f000 */
[----:B------:R-:W-:Y:S02]  /*0690*/  IMAD.IADD R6, R9, 0x1, R18 ;  /* 0x0000000109067824 */ /* 0x000fe400078e0212 */
[----:B------:R-:W-:Y:S02]  /*06a0*/  IMAD.MOV.U32 R15, RZ, RZ, R9 ;  /* 0x000000ffff0f7224 */ /* 0x000fe400078e0009 */
[----:B-1----:R-:W-:-:S04]  /*06b0*/  IMAD.MOV R11, RZ, RZ, -R3 ;  /* 0x000000ffff0b7224 */ /* 0x002fc800078e0a03 */
[----:B------:R-:W-:-:S04]  /*06c0*/  IMAD R11, R11, UR5, RZ ;  /* 0x000000050b0b7c24 */ /* 0x000fc8000f8e02ff */
[----:B------:R-:W-:-:S06]  /*06d0*/  IMAD.HI.U32 R3, R3, R11, R2 ;  /* 0x0000000b03037227 */ /* 0x000fcc00078e0002 */
[----:B------:R-:W-:-:S04]  /*06e0*/  IMAD.HI.U32 R2, R3, R4, RZ ;  /* 0x0000000403027227 */ /* 0x000fc800078e00ff */
[----:B------:R-:W-:-:S04]  /*06f0*/  IMAD.HI.U32 R3, R3, R6, RZ ;  /* 0x0000000603037227 */ /* 0x000fc800078e00ff */
[----:B------:R-:W-:Y:S02]  /*0700*/  IMAD.MOV R11, RZ, RZ, -R2 ;  /* 0x000000ffff0b7224 */ /* 0x000fe400078e0a02 */
[----:B------:R-:W-:Y:S02]  /*0710*/  IMAD.MOV R3, RZ, RZ, -R3 ;  /* 0x000000ffff037224 */ /* 0x000fe400078e0a03 */
[----:B------:R-:W-:Y:S02]  /*0720*/  IMAD R4, R11, UR5, R4 ;  /* 0x000000050b047c24 */ /* 0x000fe4000f8e0204 */
[----:B------:R-:W-:Y:S01]  /*0730*/  IMAD R6, R3, UR5, R6 ;  /* 0x0000000503067c24 */ /* 0x000fe2000f8e0206 */
[----:B------:R-:W-:Y:S01]  /*0740*/  LOP3.LUT R3, RZ, UR5, RZ, 0x33, !PT ;  /* 0x00000005ff037c12 */ /* 0x000fe2000f8e33ff */
[----:B------:R-:W-:Y:S01]  /*0750*/  IMAD.U32 R2, RZ, RZ, UR4 ;  /* 0x00000004ff027e24 */ /* 0x000fe2000f8e00ff */
[----:B------:R-:W-:Y:S02]  /*0760*/  ISETP.GE.U32.AND P0, PT, R4, UR5, PT ;  /* 0x0000000504007c0c */ /* 0x000fe4000bf06070 */
[----:B------:R-:W-:-:S11]  /*0770*/  ISETP.GE.U32.AND P1, PT, R6, UR5, PT ;  /* 0x0000000506007c0c */ /* 0x000fd6000bf26070 */
[----:B------:R-:W-:Y:S02]  /*0780*/  @P0 IADD3 R4, PT, PT, R4, -UR5, RZ ;  /* 0x8000000504040c10 */ /* 0x000fe4000fffe0ff */
[----:B------:R-:W-:Y:S01]  /*0790*/  @P1 VIADD R6, R6, -UR5 ;  /* 0x8000000506061c36 */ /* 0x000fe20008000000 */
[----:B------:R-:W-:Y:S02]  /*07a0*/  ISETP.NE.U32.AND P1, PT, RZ, UR5, PT ;  /* 0x00000005ff007c0c */ /* 0x000fe4000bf25070 */
[----:B------:R-:W-:Y:S02]  /*07b0*/  ISETP.GE.U32.AND P0, PT, R4, UR5, PT ;  /* 0x0000000504007c0c */ /* 0x000fe4000bf06070 */
[----:B------:R-:W-:-:S11]  /*07c0*/  ISETP.GE.U32.AND P2, PT, R6, UR5, PT ;  /* 0x0000000506007c0c */ /* 0x000fd6000bf46070 */
[----:B------:R-:W-:Y:S02]  /*07d0*/  @P0 VIADD R4, R4, -UR5 ;  /* 0x8000000504040c36 */ /* 0x000fe40008000000 */
[----:B------:R-:W-:-:S03]  /*07e0*/  @P2 VIADD R6, R6, -UR5 ;  /* 0x8000000506062c36 */ /* 0x000fc60008000000 */
[C---:B------:R-:W-:Y:S02]  /*07f0*/  SEL R4, R3.reuse, R4, !P1 ;  /* 0x0000000403047207 */ /* 0x040fe40004800000 */
[----:B------:R-:W-:Y:S01]  /*0800*/  SEL R8, R3, R6, !P1 ;  /* 0x0000000603087207 */ /* 0x000fe20004800000 */
[----:B------:R-:W-:Y:S02]  /*0810*/  HFMA2 R6, -RZ, RZ, 0, 0 ;  /* 0x00000000ff067431 */ /* 0x000fe400000001ff */
[----:B--2---:R-:W-:Y:S02]  /*0820*/  VIADD R3, R4, UR6 ;  /* 0x0000000604037c36 */ /* 0x004fe40008000000 */
[----:B------:R-:W-:Y:S01]  /*0830*/  VIADD R4, R8, UR6 ;  /* 0x0000000608047c36 */ /* 0x000fe20008000000 */
[----:B------:R-:W-:Y:S06]  /*0840*/  BRA `(.L_x_7) ;  /* 0x0000001000447947 */ /* 0x000fec0003800000 */
.L_x_48:
[----:B------:R-:W1:Y:S01]  /*0850*/  I2F.U32.RP R6, UR5 ;  /* 0x0000000500067d06 */ /* 0x000e620008209000 */
[----:B------:R-:W-:Y:S01]  /*0860*/  SHF.R.U32.HI R7, RZ, 0x2, R16 ;  /* 0x00000002ff077819 */ /* 0x000fe20000011610 */
[----:B------:R-:W-:Y:S01]  /*0870*/  IMAD.SHL.U32 R2, R5, 0x10, RZ ;  /* 0x0000001005027824 */ /* 0x000fe200078e00ff */
[----:B------:R-:W-:Y:S01]  /*0880*/  SHF.R.U32.HI R8, RZ, 0x2, R17 ;  /* 0x00000002ff087819 */ /* 0x000fe20000011611 */
[----:B------:R-:W2:Y:S01]  /*0890*/  LDCU UR6, c[0x0][0x3ac] ;  /* 0x00007580ff0677ac */ /* 0x000ea20008000800 */
[----:B------:R-:W-:Y:S01]  /*08a0*/  LOP3.LUT R7, R7, R16, RZ, 0x3c, !PT ;  /* 0x0000001007077212 */ /* 0x000fe200078e3cff */
[----:B------:R-:W-:Y:S01]  /*08b0*/  IMAD.MOV.U32 R19, RZ, RZ, R14 ;  /* 0x000000ffff137224 */ /* 0x000fe200078e000e */
[----:B------:R-:W-:Y:S01]  /*08c0*/  LOP3.LUT R8, R8, R17, RZ, 0x3c, !PT ;  /* 0x0000001108087212 */ /* 0x000fe200078e3cff */
[----:B------:R-:W3:Y:S01]  /*08d0*/  LDCU UR7, c[0x0][0x3ac] ;  /* 0x00007580ff0777ac */ /* 0x000ee20008000800 */
[----:B------:R-:W-:Y:S01]  /*08e0*/  IMAD.MOV.U32 R16, RZ, RZ, R15 ;  /* 0x000000ffff107224 */ /* 0x000fe200078e000f */
[----:B------:R-:W-:Y:S01]  /*08f0*/  MOV R17, R5 ;  /* 0x0000000500117202 */ /* 0x000fe20000000f00 */
[----:B------:R-:W-:-:S02]  /*0900*/  IMAD.SHL.U32 R4, R7, 0x2, RZ ;  /* 0x0000000207047824 */ /* 0x000fc400078e00ff */
[----:B------:R-:W-:Y:S01]  /*0910*/  IMAD.MOV.U32 R35, RZ, RZ, 0x1 ;  /* 0x00000001ff237424 */ /* 0x000fe200078e00ff */
[----:B-1----:R-:W1:Y:S02]  /*0920*/  MUFU.RCP R6, R6 ;  /* 0x0000000600067308 */ /* 0x002e640000001000 */
[----:B------:R-:W-:-:S04]  /*0930*/  LOP3.LUT R2, R7, R4, R2, 0x96, !PT ;  /* 0x0000000407027212 */ /* 0x000fc800078e9602 */
[----:B------:R-:W-:Y:S02]  /*0940*/  LOP3.LUT R7, R2, R5, RZ, 0x3c, !PT ;  /* 0x0000000502077212 */ /* 0x000fe400078e3cff */
[----:B------:R-:W-:Y:S02]  /*0950*/  SHF.L.U32 R2, R8, 0x1, RZ ;  /* 0x0000000108027819 */ /* 0x000fe400000006ff */
[C-C-:B------:R-:W-:Y:S01]  /*0960*/  IADD3 R4, PT, PT, R18.reuse, 0xb0f8a, R7.reuse ;  /* 0x000b0f8a12047810 */ /* 0x140fe20007ffe007 */
[----:B------:R-:W-:Y:S02]  /*0970*/  IMAD.SHL.U32 R9, R7, 0x10, RZ ;  /* 0x0000001007097824 */ /* 0x000fe400078e00ff */
[----:B------:R-:W-:Y:S02]  /*0980*/  VIADD R18, R18, 0x10974f ;  /* 0x0010974f12127836 */ /* 0x000fe40000000000 */
[----:B------:R-:W-:Y:S01]  /*0990*/  IMAD.MOV.U32 R14, RZ, RZ, R7 ;  /* 0x000000ffff0e7224 */ /* 0x000fe200078e0007 */
[----:B------:R-:W-:-:S02]  /*09a0*/  LOP3.LUT R2, R8, R2, R9, 0x96, !PT ;  /* 0x0000000208027212 */ /* 0x000fc400078e9609 */
[----:B-1----:R-:W-:Y:S02]  /*09b0*/  IADD3 R3, PT, PT, R6, 0xffffffe, RZ ;  /* 0x0ffffffe06037810 */ /* 0x002fe40007ffe0ff */
[----:B------:R-:W-:Y:S01]  /*09c0*/  LOP3.LUT R11, R2, R7, RZ, 0x3c, !PT ;  /* 0x00000007020b7212 */ /* 0x000fe200078e3cff */
[----:B------:R-:W-:-:S03]  /*09d0*/  IMAD.MOV.U32 R2, RZ, RZ, RZ ;  /* 0x000000ffff027224 */ /* 0x000fc600078e00ff */
[----:B------:R-:W1:Y:S01]  /*09e0*/  F2I.FTZ.U32.TRUNC.NTZ R3, R3 ;  /* 0x0000000300037305 */ /* 0x000e62000021f000 */
[----:B------:R-:W-:Y:S02]  /*09f0*/  IMAD.MOV.U32 R15, RZ, RZ, R11 ;  /* 0x000000ffff0f7224 */ /* 0x000fe400078e000b */
[----:B-1----:R-:W-:-:S04]  /*0a00*/  IMAD.MOV R6, RZ, RZ, -R3 ;  /* 0x000000ffff067224 */ /* 0x002fc800078e0a03 */
[----:B------:R-:W-:Y:S01]  /*0a10*/  IMAD R9, R6, UR5, RZ ;  /* 0x0000000506097c24 */ /* 0x000fe2000f8e02ff */
[----:B------:R-:W-:-:S03]  /*0a20*/  IADD3 R6, PT, PT, R11, R18, RZ ;  /* 0x000000120b067210 */ /* 0x000fc60007ffe0ff */
[----:B------:R-:W-:-:S06]  /*0a30*/  IMAD.HI.U32 R9, R3, R9, R2 ;  /* 0x0000000903097227 */ /* 0x000fcc00078e0002 */
[----:B------:R-:W-:-:S04]  /*0a40*/  IMAD.HI.U32 R2, R9, R4, RZ ;  /* 0x0000000409027227 */ /* 0x000fc800078e00ff */
[----:B------:R-:W-:-:S04]  /*0a50*/  IMAD.HI.U32 R9, R9, R6, RZ ;  /* 0x0000000609097227 */ /* 0x000fc800078e00ff */
[----:B------:R-:W-:Y:S01]  /*0a60*/  IMAD.MOV R3, RZ, RZ, -R2 ;  /* 0x000000ffff037224 */ /* 0x000fe200078e0a02 */
[----:B------:R-:W-:Y:S01]  /*0a70*/  LOP3.LUT R2, RZ, UR5, RZ, 0x33, !PT ;  /* 0x00000005ff027c12 */ /* 0x000fe2000f8e33ff */
[----:B------:R-:W-:Y:S02]  /*0a80*/  IMAD.MOV R9, RZ, RZ, -R9 ;  /* 0x000000ffff097224 */ /* 0x000fe400078e0a09 */
[----:B------:R-:W-:Y:S02]  /*0a90*/  IMAD R3, R3, UR5, R4 ;  /* 0x0000000503037c24 */ /* 0x000fe4000f8e0204 */
[----:B------:R-:W-:Y:S02]  /*0aa0*/  IMAD R9, R9, UR5, R6 ;  /* 0x0000000509097c24 */ /* 0x000fe4000f8e0206 */
[----:B------:R-:W-:Y:S01]  /*0ab0*/  HFMA2 R6, -RZ, RZ, 0, 0 ;  /* 0x00000000ff067431 */ /* 0x000fe200000001ff */
[----:B------:R-:W-:Y:S02]  /*0ac0*/  ISETP.GE.U32.AND P0, PT, R3, UR5, PT ;  /* 0x0000000503007c0c */ /* 0x000fe4000bf06070 */
[----:B------:R-:W-:-:S11]  /*0ad0*/  ISETP.GE.U32.AND P1, PT, R9, UR5, PT ;  /* 0x0000000509007c0c */ /* 0x000fd6000bf26070 */
[----:B------:R-:W-:Y:S02]  /*0ae0*/  @P0 VIADD R3, R3, -UR5 ;  /* 0x8000000503030c36 */ /* 0x000fe40008000000 */
[----:B------:R-:W-:Y:S02]  /*0af0*/  @P1 IADD3 R9, PT, PT, R9, -UR5, RZ ;  /* 0x8000000509091c10 */ /* 0x000fe4000fffe0ff */
[----:B------:R-:W-:Y:S02]  /*0b00*/  ISETP.NE.U32.AND P1, PT, RZ, UR5, PT ;  /* 0x00000005ff007c0c */ /* 0x000fe4000bf25070 */
[----:B------:R-:W-:Y:S02]  /*0b10*/  ISETP.GE.U32.AND P0, PT, R3, UR5, PT ;  /* 0x0000000503007c0c */ /* 0x000fe4000bf06070 */
[----:B------:R-:W-:-:S11]  /*0b20*/  ISETP.GE.U32.AND P2, PT, R9, UR5, PT ;  /* 0x0000000509007c0c */ /* 0x000fd6000bf46070 */
[----:B------:R-:W-:Y:S02]  /*0b30*/  @P0 VIADD R3, R3, -UR5 ;  /* 0x8000000503030c36 */ /* 0x000fe40008000000 */
[----:B------:R-:W-:-:S03]  /*0b40*/  @P2 VIADD R9, R9, -UR5 ;  /* 0x8000000509092c36 */ /* 0x000fc60008000000 */
[C---:B------:R-:W-:Y:S02]  /*0b50*/  SEL R3, R2.reuse, R3, !P1 ;  /* 0x0000000302037207 */ /* 0x040fe40004800000 */
[----:B------:R-:W-:Y:S01]  /*0b60*/  SEL R4, R2, R9, !P1 ;  /* 0x0000000902047207 */ /* 0x000fe20004800000 */
[----:B--2---:R-:W-:Y:S02]  /*0b70*/  IMAD.U32 R2, RZ, RZ, UR6 ;  /* 0x00000006ff027e24 */ /* 0x004fe4000f8e00ff */
[----:B---3--:R-:W-:Y:S01]  /*0b80*/  VIADD R3, R3, UR7 ;  /* 0x0000000703037c36 */ /* 0x008fe20008000000 */
[----:B------:R-:W-:Y:S01]  /*0b90*/  IADD3 R4, PT, PT, R4, UR7, RZ ;  /* 0x0000000704047c10 */ /* 0x000fe2000fffe0ff */
[----:B------:R-:W-:Y:S06]  /*0ba0*/  BRA `(.L_x_7) ;  /* 0x0000000c006c7947 */ /* 0x000fec0003800000 */
.L_x_50:
[----:B------:R-:W1:Y:S01]  /*0bb0*/  I2F.U32.RP R6, UR5 ;  /* 0x0000000500067d06 */ /* 0x000e620008209000 */
[----:B------:R-:W-:Y:S01]  /*0bc0*/  SHF.R.U32.HI R7, RZ, 0x2, R16 ;  /* 0x00000002ff077819 */ /* 0x000fe20000011610 */
[----:B------:R-:W-:Y:S01]  /*0bd0*/  IMAD.SHL.U32 R2, R5, 0x10, RZ ;  /* 0x0000001005027824 */ /* 0x000fe200078e00ff */
[----:B------:R-:W-:Y:S01]  /*0be0*/  SHF.R.U32.HI R8, RZ, 0x2, R17 ;  /* 0x00000002ff087819 */ /* 0x000fe20000011611 */
[----:B------:R-:W2:Y:S01]  /*0bf0*/  LDCU UR6, c[0x0][0x3ac] ;  /* 0x00007580ff0677ac */ /* 0x000ea20008000800 */
[----:B------:R-:W-:Y:S01]  /*0c00*/  LOP3.LUT R7, R7, R16, RZ, 0x3c, !PT ;  /* 0x0000001007077212 */ /* 0x000fe200078e3cff */
[----:B------:R-:W-:Y:S01]  /*0c10*/  HFMA2 R35, -RZ, RZ, 0, 5.9604644775390625e-08 ;  /* 0x00000001ff237431 */ /* 0x000fe200000001ff */
[----:B------:R-:W-:Y:S01]  /*0c20*/  LOP3.LUT R8, R8, R17, RZ, 0x3c, !PT ;  /* 0x0000001108087212 */ /* 0x000fe200078e3cff */
[----:B------:R-:W3:Y:S01]  /*0c30*/  LDCU UR7, c[0x0][0x3ac] ;  /* 0x00007580ff0777ac */ /* 0x000ee20008000800 */
[----:B------:R-:W-:Y:S01]  /*0c40*/  IMAD.MOV.U32 R19, RZ, RZ, R14 ;  /* 0x000000ffff137224 */ /* 0x000fe200078e000e */
[----:B------:R-:W-:Y:S01]  /*0c50*/  MOV R16, R15 ;  /* 0x0000000f00107202 */ /* 0x000fe20000000f00 */
[----:B------:R-:W-:-:S02]  /*0c60*/  IMAD.SHL.U32 R4, R7, 0x2, RZ ;  /* 0x0000000207047824 */ /* 0x000fc400078e00ff */
[----:B------:R-:W-:Y:S01]  /*0c70*/  IMAD.MOV.U32 R17, RZ, RZ, R5 ;  /* 0x000000ffff117224 */ /* 0x000fe200078e0005 */
[----:B-1----:R-:W1:Y:S02]  /*0c80*/  MUFU.RCP R6, R6 ;  /* 0x0000000600067308 */ /* 0x002e640000001000 */
[----:B------:R-:W-:-:S04]  /*0c90*/  LOP3.LUT R2, R7, R4, R2, 0x96, !PT ;  /* 0x0000000407027212 */ /* 0x000fc800078e9602 */
[----:B------:R-:W-:Y:S01]  /*0ca0*/  LOP3.LUT R7, R2, R5, RZ, 0x3c, !PT ;  /* 0x0000000502077212 */ /* 0x000fe200078e3cff */
[----:B------:R-:W-:-:S03]  /*0cb0*/  IMAD.SHL.U32 R2, R8, 0x2, RZ ;  /* 0x0000000208027824 */ /* 0x000fc600078e00ff */
[C-C-:B------:R-:W-:Y:S01]  /*0cc0*/  IADD3 R4, PT, PT, R18.reuse, 0xb0f8a, R7.reuse ;  /* 0x000b0f8a12047810 */ /* 0x140fe20007ffe007 */
[----:B------:R-:W-:Y:S02]  /*0cd0*/  IMAD.SHL.U32 R9, R7, 0x10, RZ ;  /* 0x0000001007097824 */ /* 0x000fe400078e00ff */
[----:B------:R-:W-:Y:S02]  /*0ce0*/  VIADD R18, R18, 0x10974f ;  /* 0x0010974f12127836 */ /* 0x000fe40000000000 */
[----:B------:R-:W-:Y:S01]  /*0cf0*/  IMAD.MOV.U32 R14, RZ, RZ, R7 ;  /* 0x000000ffff0e7224 */ /* 0x000fe200078e0007 */
[----:B------:R-:W-:Y:S01]  /*0d00*/  LOP3.LUT R2, R8, R2, R9, 0x96, !PT ;  /* 0x0000000208027212 */ /* 0x000fe200078e9609 */
[----:B-1----:R-:W-:-:S03]  /*0d10*/  VIADD R3, R6, 0xffffffe ;  /* 0x0ffffffe06037836 */ /* 0x002fc60000000000 */
[----:B------:R-:W-:Y:S01]  /*0d20*/  LOP3.LUT R11, R2, R7, RZ, 0x3c, !PT ;  /* 0x00000007020b7212 */ /* 0x000fe200078e3cff */
[----:B------:R-:W-:Y:S02]  /*0d30*/  HFMA2 R2, -RZ, RZ, 0, 0 ;  /* 0x00000000ff027431 */ /* 0x000fe400000001ff */
[----:B------:R-:W1:Y:S02]  /*0d40*/  F2I.FTZ.U32.TRUNC.NTZ R3, R3 ;  /* 0x0000000300037305 */ /* 0x000e64000021f000 */
[----:B------:R-:W-:Y:S01]  /*0d50*/  IMAD.MOV.U32 R15, RZ, RZ, R11 ;  /* 0x000000ffff0f7224 */ /* 0x000fe200078e000b */
[----:B-1----:R-:W-:-:S05]  /*0d60*/  IADD3 R6, PT, PT, RZ, -R3, RZ ;  /* 0x80000003ff067210 */ /* 0x002fca0007ffe0ff */
[----:B------:R-:W-:Y:S02]  /*0d70*/  IMAD R9, R6, UR5, RZ ;  /* 0x0000000506097c24 */ /* 0x000fe4000f8e02ff */
[----:B------:R-:W-:Y:S02]  /*0d80*/  IMAD.IADD R6, R11, 0x1, R18 ;  /* 0x000000010b067824 */ /* 0x000fe400078e0212 */
[----:B------:R-:W-:-:S06]  /*0d90*/  IMAD.HI.U32 R9, R3, R9, R2 ;  /* 0x0000000903097227 */ /* 0x000fcc00078e0002 */
[----:B------:R-:W-:-:S04]  /*0da0*/  IMAD.HI.U32 R2, R9, R4, RZ ;  /* 0x0000000409027227 */ /* 0x000fc800078e00ff */
[----:B------:R-:W-:-:S04]  /*0db0*/  IMAD.HI.U32 R9, R9, R6, RZ ;  /* 0x0000000609097227 */ /* 0x000fc800078e00ff */
[----:B------:R-:W-:Y:S02]  /*0dc0*/  IMAD.MOV R9, RZ, RZ, -R9 ;  /* 0x000000ffff097224 */ /* 0x000fe400078e0a09 */
[----:B------:R-:W-:Y:S01]  /*0dd0*/  IMAD.MOV R3, RZ, RZ, -R2 ;  /* 0x000000ffff037224 */ /* 0x000fe200078e0a02 */
[----:B------:R-:W-:Y:S01]  /*0de0*/  LOP3.LUT R2, RZ, UR5, RZ, 0x33, !PT ;  /* 0x00000005ff027c12 */ /* 0x000fe2000f8e33ff */
[----:B------:R-:W-:Y:S02]  /*0df0*/  IMAD R9, R9, UR5, R6 ;  /* 0x0000000509097c24 */ /* 0x000fe4000f8e0206 */
[----:B------:R-:W-:Y:S02]  /*0e00*/  IMAD R3, R3, UR5, R4 ;  /* 0x0000000503037c24 */ /* 0x000fe4000f8e0204 */
[----:B------:R-:W-:Y:S01]  /*0e10*/  IMAD.MOV.U32 R6, RZ, RZ, RZ ;  /* 0x000000ffff067224 */ /* 0x000fe200078e00ff */
[----:B------:R-:W-:Y:S02]  /*0e20*/  ISETP.GE.U32.AND P1, PT, R9, UR5, PT ;  /* 0x0000000509007c0c */ /* 0x000fe4000bf26070 */
[----:B------:R-:W-:-:S11]  /*0e30*/  ISETP.GE.U32.AND P0, PT, R3, UR5, PT ;  /* 0x0000000503007c0c */ /* 0x000fd6000bf06070 */
[----:B------:R-:W-:Y:S01]  /*0e40*/  @P1 VIADD R9, R9, -UR5 ;  /* 0x8000000509091c36 */ /* 0x000fe20008000000 */
[----:B------:R-:W-:Y:S02]  /*0e50*/  ISETP.NE.U32.AND P1, PT, RZ, UR5, PT ;  /* 0x00000005ff007c0c */ /* 0x000fe4000bf25070 */
[----:B------:R-:W-:Y:S02]  /*0e60*/  @P0 IADD3 R3, PT, PT, R3, -UR5, RZ ;  /* 0x8000000503030c10 */ /* 0x000fe4000fffe0ff */
[----:B------:R-:W-:Y:S02]  /*0e70*/  ISETP.GE.U32.AND P2, PT, R9, UR5, PT ;  /* 0x0000000509007c0c */ /* 0x000fe4000bf46070 */
[----:B------:R-:W-:-:S11]  /*0e80*/  ISETP.GE.U32.AND P0, PT, R3, UR5, PT ;  /* 0x0000000503007c0c */ /* 0x000fd6000bf06070 */
[----:B------:R-:W-:Y:S02]  /*0e90*/  @P2 VIADD R9, R9, -UR5 ;  /* 0x8000000509092c36 */ /* 0x000fe40008000000 */
[----:B------:R-:W-:-:S03]  /*0ea0*/  @P0 VIADD R3, R3, -UR5 ;  /* 0x8000000503030c36 */ /* 0x000fc60008000000 */
[C---:B------:R-:W-:Y:S02]  /*0eb0*/  SEL R9, R2.reuse, R9, !P1 ;  /* 0x0000000902097207 */ /* 0x040fe40004800000 */
[----:B------:R-:W-:Y:S01]  /*0ec0*/  SEL R4, R2, R3, !P1 ;  /* 0x0000000302047207 */ /* 0x000fe20004800000 */
[----:B---3--:R-:W-:-:S03]  /*0ed0*/  IMAD.U32 R3, RZ, RZ, UR7 ;  /* 0x00000007ff037e24 */ /* 0x008fc6000f8e00ff */
[----:B--2---:R-:W-:Y:S01]  /*0ee0*/  IADD3 R2, PT, PT, R4, UR6, RZ ;  /* 0x0000000604027c10 */ /* 0x004fe2000fffe0ff */
[----:B------:R-:W-:Y:S01]  /*0ef0*/  VIADD R4, R9, UR6 ;  /* 0x0000000609047c36 */ /* 0x000fe20008000000 */
[----:B------:R-:W-:Y:S06]  /*0f00*/  BRA `(.L_x_7) ;  /* 0x0000000800947947 */ /* 0x000fec0003800000 */
.L_x_6:
[----:B------:R-:W-:-:S05]  /*0f10*/  IMAD.MOV.U32 R2, RZ, RZ, 0x2 ;  /* 0x00000002ff027424 */ /* 0x000fca00078e00ff */
[----:B------:R-:W-:-:S05]  /*0f20*/  VIADDMNMX.U32 R2, R3, 0xfffffffd, R2, PT ;  /* 0xfffffffd03027846 */ /* 0x000fca0003800002 */
[----:B------:R-:W-:-:S04]  /*0f30*/  IMAD.SHL.U32 R4, R2, 0x4, RZ ;  /* 0x0000000402047824 */ /* 0x000fc800078e00ff */
[----:B------:R-:W1:Y:S02]  /*0f40*/  LDC R2, c[0x2][R4+0xc] ;  /* 0x0080030004027b82 */ /* 0x000e640000000800 */
[----:B-1----:R-:W-:-:S04]  /*0f50*/  SHF.R.S32.HI R3, RZ, 0x1f, R2 ;  /* 0x0000001fff037819 */ /* 0x002fc80000011402 */
.L_x_51:
[----:B------:R-:W-:Y:S05]  /*0f60*/  BRX R2 -0xf70                                               (*"BRANCH_TARGETS .L_x_52,.L_x_53,.L_x_54"*) ;  /* 0xfffffff002247949 */ /* 0x000fea000383ffff */
.L_x_53:
        /* <DEDUP_REMOVED lines=38> */
[----:B------:R-:W-:Y:S02]  /*11d0*/  HFMA2 R6, -RZ, RZ, 0, 0 ;  /* 0x00000000ff067431 */ /* 0x000fe400000001ff */
[----:B---3--:R-:W-:Y:S01]  /*11e0*/  IMAD.U32 R4, RZ, RZ, UR7 ;  /* 0x00000007ff047e24 */ /* 0x008fe2000f8e00ff */
[----:B------:R-:W-:-:S02]  /*11f0*/  ISETP.GE.U32.AND P0, PT, R3, UR5, PT ;  /* 0x0000000503007c0c */ /* 0x000fc4000bf06070 */
        /* <DEDUP_REMOVED lines=9> */
[----:B------:R-:W-:-:S03]  /*1290*/  SEL R9, R2, R9, !P1 ;  /* 0x0000000902097207 */ /* 0x000fc60004800000 */
[----:B--2---:R-:W-:Y:S01]  /*12a0*/  VIADD R2, R3, UR6 ;  /* 0x0000000603027c36 */ /* 0x004fe20008000000 */
[----:B------:R-:W-:Y:S01]  /*12b0*/  IADD3 R3, PT, PT, R9, UR6, RZ ;  /* 0x0000000609037c10 */ /* 0x000fe2000fffe0ff */
[----:B------:R-:W-:Y:S06]  /*12c0*/  BRA `(.L_x_7) ;  /* 0x0000000400a47947 */ /* 0x000fec0003800000 */
.L_x_52:
        /* <DEDUP_REMOVED lines=8> */
[----:B------:R-:W-:Y:S01]  /*1350*/  IMAD.MOV.U32 R17, RZ, RZ, R5 ;  /* 0x000000ffff117224 */ /* 0x000fe200078e0005 */
[----:B------:R-:W-:Y:S01]  /*1360*/  MOV R16, R15 ;  /* 0x0000000f00107202 */ /* 0x000fe20000000f00 */
[C---:B------:R-:W-:Y:S01]  /*1370*/  IMAD.SHL.U32 R4, R7.reuse, 0x2, RZ ;  /* 0x0000000207047824 */ /* 0x040fe200078e00ff */
[----:B------:R-:W-:Y:S01]  /*1380*/  MOV R35, 0x1 ;  /* 0x0000000100237802 */ /* 0x000fe20000000f00 */
[----:B-1----:R-:W1:Y:S03]  /*1390*/  MUFU.RCP R6, R6 ;  /* 0x0000000600067308 */ /* 0x002e660000001000 */
        /* <DEDUP_REMOVED lines=36> */
[----:B------:R-:W-:-:S03]  /*15e0*/  IMAD.U32 R3, RZ, RZ, UR4 ;  /* 0x00000004ff037e24 */ /* 0x000fc6000f8e00ff */
[----:B--2---:R-:W-:Y:S01]  /*15f0*/  IADD3 R2, PT, PT, R4, UR6, RZ ;  /* 0x0000000604027c10 */ /* 0x004fe2000fffe0ff */
[----:B------:R-:W-:Y:S01]  /*1600*/  VIADD R4, R9, UR6 ;  /* 0x0000000609047c36 */ /* 0x000fe20008000000 */
[----:B------:R-:W-:Y:S06]  /*1610*/  BRA `(.L_x_7) ;  /* 0x0000000000d07947 */ /* 0x000fec0003800000 */
.L_x_54:
        /* <DEDUP_REMOVED lines=8> */
[----:B------:R-:W-:Y:S01]  /*16a0*/  IMAD.MOV.U32 R35, RZ, RZ, 0x1 ;  /* 0x00000001ff237424 */ /* 0x000fe200078e00ff */
[----:B------:R-:W-:Y:S01]  /*16b0*/  SHF.L.U32 R4, R7, 0x1, RZ ;  /* 0x0000000107047819 */ /* 0x000fe200000006ff */
[----:B------:R-:W-:Y:S01]  /*16c0*/  IMAD.MOV.U32 R17, RZ, RZ, R5 ;  /* 0x000000ffff117224 */ /* 0x000fe200078e0005 */
[----:B------:R-:W-:-:S02]  /*16d0*/  MOV R19, R14 ;  /* 0x0000000e00137202 */ /* 0x000fc40000000f00 */
[----:B------:R-:W-:Y:S01]  /*16e0*/  LOP3.LUT R2, R7, R4, R2, 0x96, !PT ;  /* 0x0000000407027212 */ /* 0x000fe200078e9602 */
[----:B-1----:R-:W1:Y:S03]  /*16f0*/  MUFU.RCP R6, R6 ;  /* 0x0000000600067308 */ /* 0x002e660000001000 */
[----:B------:R-:W-:Y:S01]  /*1700*/  LOP3.LUT R7, R2, R5, RZ, 0x3c, !PT ;  /* 0x0000000502077212 */ /* 0x000fe200078e3cff */
[----:B------:R-:W-:-:S03]  /*1710*/  IMAD.SHL.U32 R2, R8, 0x2, RZ ;  /* 0x0000000208027824 */ /* 0x000fc600078e00ff */
[C-C-:B------:R-:W-:Y:S01]  /*1720*/  IADD3 R4, PT, PT, R18.reuse, 0xb0f8a, R7.reuse ;  /* 0x000b0f8a12047810 */ /* 0x140fe20007ffe007 */
[----:B------:R-:W-:Y:S01]  /*1730*/  IMAD.SHL.U32 R9, R7, 0x10, RZ ;  /* 0x0000001007097824 */ /* 0x000fe200078e00ff */
[----:B------:R-:W-:Y:S01]  /*1740*/  IADD3 R18, PT, PT, R18, 0x10974f, RZ ;  /* 0x0010974f12127810 */ /* 0x000fe20007ffe0ff */
[----:B------:R-:W-:-:S03]  /*1750*/  IMAD.MOV.U32 R14, RZ, RZ, R7 ;  /* 0x000000ffff0e7224 */ /* 0x000fc600078e0007 */
[----:B------:R-:W-:-:S04]  /*1760*/  LOP3.LUT R2, R8, R2, R9, 0x96, !PT ;  /* 0x0000000208027212 */ /* 0x000fc800078e9609 */
[----:B------:R-:W-:Y:S01]  /*1770*/  LOP3.LUT R11, R2, R7, RZ, 0x3c, !PT ;  /* 0x00000007020b7212 */ /* 0x000fe200078e3cff */
[----:B-1----:R-:W-:Y:S02]  /*1780*/  VIADD R3, R6, 0xffffffe ;  /* 0x0ffffffe06037836 */ /* 0x002fe40000000000 */
[----:B------:R-:W-:Y:S01]  /*1790*/  IMAD.MOV.U32 R2, RZ, RZ, RZ ;  /* 0x000000ffff027224 */ /* 0x000fe200078e00ff */
[----:B------:R-:W-:-:S03]  /*17a0*/  MOV R15, R11 ;  /* 0x0000000b000f7202 */ /* 0x000fc60000000f00 */
[----:B------:R-:W1:Y:S02]  /*17b0*/  F2I.FTZ.U32.TRUNC.NTZ R3, R3 ;  /* 0x0000000300037305 */ /* 0x000e64000021f000 */
[----:B-1----:R-:W-:-:S04]  /*17c0*/  IMAD.MOV R6, RZ, RZ, -R3 ;  /* 0x000000ffff067224 */ /* 0x002fc800078e0a03 */
[----:B------:R-:W-:Y:S02]  /*17d0*/  IMAD R9, R6, UR5, RZ ;  /* 0x0000000506097c24 */ /* 0x000fe4000f8e02ff */
[----:B------:R-:W-:Y:S02]  /*17e0*/  IMAD.IADD R6, R11, 0x1, R18 ;  /* 0x000000010b067824 */ /* 0x000fe400078e0212 */
[----:B------:R-:W-:-:S06]  /*17f0*/  IMAD.HI.U32 R9, R3, R9, R2 ;  /* 0x0000000903097227 */ /* 0x000fcc00078e0002 */
[----:B------:R-:W-:-:S04]  /*1800*/  IMAD.HI.U32 R2, R9, R4, RZ ;  /* 0x0000000409027227 */ /* 0x000fc800078e00ff */
[----:B------:R-:W-:-:S04]  /*1810*/  IMAD.HI.U32 R9, R9, R6, RZ ;  /* 0x0000000609097227 */ /* 0x000fc800078e00ff */
[----:B------:R-:W-:Y:S01]  /*1820*/  IMAD.MOV R3, RZ, RZ, -R2 ;  /* 0x000000ffff037224 */ /* 0x000fe200078e0a02 */
[----:B------:R-:W-:Y:S02]  /*1830*/  IADD3 R9, PT, PT, -R9, RZ, RZ ;  /* 0x000000ff09097210 */ /* 0x000fe40007ffe1ff */
[----:B------:R-:W-:Y:S01]  /*1840*/  LOP3.LUT R2, RZ, UR5, RZ, 0x33, !PT ;  /* 0x00000005ff027c12 */ /* 0x000fe2000f8e33ff */
[----:B------:R-:W-:Y:S02]  /*1850*/  IMAD R3, R3, UR5, R4 ;  /* 0x0000000503037c24 */ /* 0x000fe4000f8e0204 */
[----:B------:R-:W-:Y:S02]  /*1860*/  IMAD R9, R9, UR5, R6 ;  /* 0x0000000509097c24 */ /* 0x000fe4000f8e0206 */
[----:B------:R-:W-:Y:S01]  /*1870*/  IMAD.MOV.U32 R6, RZ, RZ, RZ ;  /* 0x000000ffff067224 */ /* 0x000fe200078e00ff */
[----:B------:R-:W-:Y:S01]  /*1880*/  ISETP.GE.U32.AND P0, PT, R3, UR5, PT ;  /* 0x0000000503007c0c */ /* 0x000fe2000bf06070 */
[----:B------:R-:W-:Y:S01]  /*1890*/  IMAD.U32 R4, RZ, RZ, UR4 ;  /* 0x00000004ff047e24 */ /* 0x000fe2000f8e00ff */
[----:B------:R-:W-:-:S11]  /*18a0*/  ISETP.GE.U32.AND P1, PT, R9, UR5, PT ;  /* 0x0000000509007c0c */ /* 0x000fd6000bf26070 */
[----:B------:R-:W-:Y:S02]  /*18b0*/  @P0 VIADD R3, R3, -UR5 ;  /* 0x8000000503030c36 */ /* 0x000fe40008000000 */
[----:B------:R-:W-:Y:S01]  /*18c0*/  @P1 VIADD R9, R9, -UR5 ;  /* 0x8000000509091c36 */ /* 0x000fe20008000000 */
[----:B------:R-:W-:Y:S02]  /*18d0*/  ISETP.NE.U32.AND P1, PT, RZ, UR5, PT ;  /* 0x00000005ff007c0c */ /* 0x000fe4000bf25070 */
[----:B------:R-:W-:Y:S02]  /*18e0*/  ISETP.GE.U32.AND P0, PT, R3, UR5, PT ;  /* 0x0000000503007c0c */ /* 0x000fe4000bf06070 */
[----:B------:R-:W-:-:S11]  /*18f0*/  ISETP.GE.U32.AND P2, PT, R9, UR5, PT ;  /* 0x0000000509007c0c */ /* 0x000fd6000bf46070 */
[----:B------:R-:W-:Y:S02]  /*1900*/  @P0 VIADD R3, R3, -UR5 ;  /* 0x8000000503030c36 */ /* 0x000fe40008000000 */
[----:B------:R-:W-:-:S03]  /*1910*/  @P2 IADD3 R9, PT, PT, R9, -UR5, RZ ;  /* 0x8000000509092c10 */ /* 0x000fc6000fffe0ff */
[C---:B------:R-:W-:Y:S02]  /*1920*/  SEL R3, R2.reuse, R3, !P1 ;  /* 0x0000000302037207 */ /* 0x040fe40004800000 */
[----:B------:R-:W-:-:S03]  /*1930*/  SEL R9, R2, R9, !P1 ;  /* 0x0000000902097207 */ /* 0x000fc60004800000 */
[----:B--2---:R-:W-:Y:S02]  /*1940*/  VIADD R2, R3, UR6 ;  /* 0x0000000603027c36 */ /* 0x004fe40008000000 */
[----:B------:R-:W-:-:S07]  /*1950*/  VIADD R3, R9, UR6 ;  /* 0x0000000609037c36 */ /* 0x000fce0008000000 */
.L_x_7:
[----:B------:R-:W-:Y:S05]  /*1960*/  BSYNC.RECONVERGENT B1 ;  /* 0x0000000000017941 */ /* 0x000fea0003800200 */
.L_x_5:
[----:B------:R-:W-:Y:S05]  /*1970*/  BSYNC.RELIABLE B2 ;  /* 0x0000000000027941 */ /* 0x000fea0003800100 */
.L_x_4:
[----:B------:R-:W1:Y:S01]  /*1980*/  LDCU UR6, c[0x0][0x3c0] ;  /* 0x00007800ff0677ac */ /* 0x000e620008000800 */
[----:B------:R-:W-:Y:S01]  /*1990*/  PRMT R5, R35, 0x7610, R5 ;  /* 0x0000761023057816 */ /* 0x000fe20000000005 */
[----:B-1----:R-:W-:-:S09]  /*19a0*/  UISETP.GE.AND UP0, UPT, UR6, 0x1, UPT ;  /* 0x000000010600788c */ /* 0x002fd2000bf06270 */
[----:B------:R-:W-:Y:S05]  /*19b0*/  BRA.U !UP0, `(.L_x_8) ;  /* 0x0000001108347547 */ /* 0x000fea000b800000 */
[----:B------:R-:W-:Y:S01]  /*19c0*/  HFMA2 R29, -RZ, RZ, 0, 0 ;  /* 0x00000000ff1d7431 */ /* 0x000fe200000001ff */
[----:B------:R-:W-:Y:S01]  /*19d0*/  BSSY B1, `(.L_x_8) ;  /* 0x000010b000017945 */ /* 0x000fe20003800000 */
[----:B------:R-:W-:-:S07]  /*19e0*/  VIADD R34, R6, UR6 ;  /* 0x0000000606227c36 */ /* 0x000fce0008000000 */
.L_x_25:
[----:B------:R-:W-:Y:S01]  /*19f0*/  SHF.R.U32.HI R8, RZ, 0x2, R19 ;  /* 0x00000002ff087819 */ /* 0x000fe20000011613 */
[----:B------:R-:W-:Y:S01]  /*1a00*/  IMAD.SHL.U32 R5, R15, 0x10, RZ ;  /* 0x000000100f057824 */ /* 0x000fe200078e00ff */
[----:B------:R-:W1:Y:S01]  /*1a10*/  LDC R9, c[0x0][0x3a8] ;  /* 0x0000ea00ff097b82 */ /* 0x000e620000000800 */
[----:B------:R-:W-:Y:S01]  /*1a20*/  IMAD.MOV.U32 R26, RZ, RZ, R18 ;  /* 0x000000ffff1a7224 */ /* 0x000fe200078e0012 */
[----:B------:R-:W-:Y:S01]  /*1a30*/  LOP3.LUT R8, R8, R19, RZ, 0x3c, !PT ;  /* 0x0000001308087212 */ /* 0x000fe200078e3cff */
[----:B------:R-:W-:Y:S01]  /*1a40*/  IMAD.MOV.U32 R27, RZ, RZ, 0x2f800000 ;  /* 0x2f800000ff1b7424 */ /* 0x000fe200078e00ff */
[----:B------:R-:W-:Y:S01]  /*1a50*/  IADD3 R18, PT, PT, R18, 0x587c5, RZ ;  /* 0x000587c512127810 */ /* 0x000fe20007ffe0ff */
[----:B------:R-:W-:Y:S01]  /*1a60*/  VIADD R10, R3, 0x1 ;  /* 0x00000001030a7836 */ /* 0x000fe20000000000 */
[----:B------:R-:W-:Y:S01]  /*1a70*/  IADD3 R11, PT, PT, R4, 0x1, RZ ;  /* 0x00000001040b7810 */ /* 0x000fe20007ffe0ff */
[C---:B------:R-:W-:Y:S01]  /*1a80*/  IMAD.SHL.U32 R7, R8.reuse, 0x2, RZ ;  /* 0x0000000208077824 */ /* 0x040fe200078e00ff */
[----:B------:R-:W-:Y:S05]  /*1a90*/  YIELD ;  /* 0x0000000000007946 */ /* 0x000fea0003800000 */
[----:B------:R-:W-:Y:S01]  /*1aa0*/  LOP3.LUT R8, R8, R7, R5, 0x96, !PT ;  /* 0x0000000708087212 */ /* 0x000fe200078e9605 */
[----:B------:R-:W-:-:S02]  /*1ab0*/  VIADD R36, R6, 0x1 ;  /* 0x0000000106247836 */ /* 0x000fc40000000000 */
[----:B------:R-:W-:Y:S01]  /*1ac0*/  IMAD.MOV.U32 R19, RZ, RZ, R16 ;  /* 0x000000ffff137224 */ /* 0x000fe200078e0010 */
[----:B------:R-:W-:Y:S01]  /*1ad0*/  LOP3.LUT R7, R8, R15, RZ, 0x3c, !PT ;  /* 0x0000000f08077212 */ /* 0x000fe200078e3cff */
[----:B------:R-:W-:-:S04]  /*1ae0*/  IMAD.MOV.U32 R16, RZ, RZ, R17 ;  /* 0x000000ffff107224 */ /* 0x000fc800078e0011 */
[----:B------:R-:W-:-:S05]  /*1af0*/  IMAD.IADD R5, R7, 0x1, R18 ;  /* 0x0000000107057824 */ /* 0x000fca00078e0212 */
[----:B------:R-:W-:Y:S01]  /*1b00*/  I2FP.F32.U32 R8, R5 ;  /* 0x0000000500087245 */ /* 0x000fe20000201000 */
[----:B------:R-:W-:-:S04]  /*1b10*/  VIADD R5, R2, 0x1 ;  /* 0x0000000102057836 */ /* 0x000fc80000000000 */
[----:B------:R-:W-:-:S04]  /*1b20*/  FFMA R8, R8, R27, 1.1641532182693481445e-10 ;  /* 0x2f00000008087423 */ /* 0x000fc8000000001b */
[----:B------:R-:W-:-:S06]  /*1b30*/  FMUL R8, R8, 6 ;  /* 0x40c0000008087820 */ /* 0x000fcc0000400000 */
[----:B------:R-:W2:Y:S02]  /*1b40*/  F2I.TRUNC.NTZ R8, R8 ;  /* 0x0000000800087305 */ /* 0x000ea4000020f100 */
[C---:B--2---:R-:W-:Y:S02]  /*1b50*/  ISETP.NE.AND P0, PT, R8.reuse, RZ, PT ;  /* 0x000000ff0800720c */ /* 0x044fe40003f05270 */
[C---:B------:R-:W-:Y:S02]  /*1b60*/  ISETP.NE.AND P2, PT, R8.reuse, 0x2, PT ;  /* 0x000000020800780c */ /* 0x040fe40003f45270 */
[C---:B------:R-:W-:Y:S02]  /*1b70*/  ISETP.NE.AND P4, PT, R8.reuse, 0x4, PT ;  /* 0x000000040800780c */ /* 0x040fe40003f85270 */
[C---:B------:R-:W-:Y:S02]  /*1b80*/  ISETP.NE.AND P1, PT, R8.reuse, 0x1, PT ;  /* 0x000000010800780c */ /* 0x040fe40003f25270 */
[----:B------:R-:W-:-:S02]  /*1b90*/  ISETP.NE.AND P3, PT, R8, 0x3, PT ;  /* 0x000000030800780c */ /* 0x000fc40003f65270 */
[----:B------:R-:W-:Y:S02]  /*1ba0*/  ISETP.NE.AND P5, PT, R8, 0x5, PT ;  /* 0x000000050800780c */ /* 0x000fe40003fa5270 */
[----:B------:R-:W-:Y:S01]  /*1bb0*/  MOV R8, R17 ;  /* 0x0000001100087202 */ /* 0x000fe20000000f00 */
[----:B------:R-:W-:Y:S01]  /*1bc0*/  IMAD.MOV.U32 R17, RZ, RZ, R14 ;  /* 0x000000ffff117224 */ /* 0x000fe200078e000e */
[----:B------:R-:W-:Y:S01]  /*1bd0*/  @P0 IADD3 R5, PT, PT, R2, RZ, RZ ;  /* 0x000000ff02050210 */ /* 0x000fe20007ffe0ff */
[----:B------:R-:W-:Y:S02]  /*1be0*/  @P2 IMAD.MOV R10, RZ, RZ, R3 ;  /* 0x000000ffff0a2224 */ /* 0x000fe400078e0203 */
[----:B------:R-:W-:Y:S02]  /*1bf0*/  @P4 IMAD.MOV R11, RZ, RZ, R4 ;  /* 0x000000ffff0b4224 */ /* 0x000fe400078e0204 */
[C---:B------:R-:W-:Y:S02]  /*1c00*/  VIADD R3, R10.reuse, 0xffffffff ;  /* 0xffffffff0a037836 */ /* 0x040fe40000000000 */
[----:B------:R-:W-:Y:S01]  /*1c10*/  VIADD R4, R11, 0xffffffff ;  /* 0xffffffff0b047836 */ /* 0x000fe20000000000 */
[----:B------:R-:W-:Y:S01]  /*1c20*/  @P3 IADD3 R3, PT, PT, R10, RZ, RZ ;  /* 0x000000ff0a033210 */ /* 0x000fe20007ffe0ff */
[----:B------:R-:W-:-:S02]  /*1c30*/  VIADD R2, R5, 0xffffffff ;  /* 0xffffffff05027836 */ /* 0x000fc40000000000 */
[----:B------:R-:W-:Y:S01]  /*1c40*/  @P5 IMAD.MOV R4, RZ, RZ, R11 ;  /* 0x000000ffff045224 */ /* 0x000fe200078e020b */
[CC--:B-1----:R-:W-:Y:S01]  /*1c50*/  ISETP.GE.AND P0, PT, R3.reuse, R9.reuse, PT ;  /* 0x000000090300720c */ /* 0x0c2fe20003f06270 */
[--C-:B------:R-:W-:Y:S01]  /*1c60*/  @P1 IMAD.MOV R2, RZ, RZ, R5.reuse ;  /* 0x000000ffff021224 */ /* 0x100fe200078e0205 */
[----:B------:R-:W-:Y:S01]  /*1c70*/  PRMT R5, RZ, 0x7610, R5 ;  /* 0x00007610ff057816 */ /* 0x000fe20000000005 */
[----:B------:R-:W-:Y:S01]  /*1c80*/  IMAD.MOV.U32 R10, RZ, RZ, R14 ;  /* 0x000000ffff0a7224 */ /* 0x000fe200078e000e */
[----:B------:R-:W-:Y:S01]  /*1c90*/  ISETP.GE.AND P3, PT, R4, R9, PT ;  /* 0x000000090400720c */ /* 0x000fe20003f66270 */
[--C-:B------:R-:W-:Y:S01]  /*1ca0*/  IMAD.MOV.U32 R11, RZ, RZ, R15.reuse ;  /* 0x000000ffff0b7224 */ /* 0x100fe200078e000f */
[----:B------:R-:W-:Y:S01]  /*1cb0*/  ISETP.GE.AND P1, PT, R2, RZ, PT ;  /* 0x000000ff0200720c */ /* 0x000fe20003f26270 */
[----:B------:R-:W-:Y:S01]  /*1cc0*/  IMAD.MOV.U32 R14, RZ, RZ, R15 ;  /* 0x000000ffff0e7224 */ /* 0x000fe200078e000f */
[----:B------:R-:W-:Y:S02]  /*1cd0*/  ISETP.LT.OR P2, PT, R3, RZ, P0 ;  /* 0x000000ff0300720c */ /* 0x000fe40000741670 */
[----:B------:R-:W-:-:S02]  /*1ce0*/  ISETP.LT.OR P3, PT, R4, RZ, P3 ;  /* 0x000000ff0400720c */ /* 0x000fc40001f61670 */
[----:B------:R-:W-:Y:S02]  /*1cf0*/  ISETP.GE.OR P0, PT, R2, R9, !P1 ;  /* 0x000000090200720c */ /* 0x000fe40004f06670 */
[----:B------:R-:W-:Y:S02]  /*1d00*/  MOV R15, R7 ;  /* 0x00000007000f7202 */ /* 0x000fe40000000f00 */
[----:B------:R-:W-:-:S04]  /*1d10*/  PLOP3.LUT P0, PT, P3, P0, P2, 0xfe, 0x0 ;  /* 0x000000000000781c */ /* 0x000fc80001f01f26 */
[----:B------:R-:W-:Y:S02]  /*1d20*/  ISETP.GE.OR P0, PT, R6, UR10, P0 ;  /* 0x0000000a06007c0c */ /* 0x000fe40008706670 */
[----:B------:R-:W-:-:S11]  /*1d30*/  MOV R6, R36 ;  /* 0x0000002400067202 */ /* 0x000fd60000000f00 */
[----:B------:R-:W-:Y:S05]  /*1d40*/  @P0 BRA `(.L_x_9) ;  /* 0x0000000c004c0947 */ /* 0x000fea0003800000 */
[----:B------:R-:W1:Y:S01]  /*1d50*/  LDC.64 R24, c[0x0][0x390] ;  /* 0x0000e400ff187b82 */ /* 0x000e620000000a00 */
[----:B------:R-:W-:-:S04]  /*1d60*/  IMAD R28, R4, R9, R3 ;  /* 0x00000009041c7224 */ /* 0x000fc800078e0203 */
[----:B------:R-:W-:-:S04]  /*1d70*/  IMAD R33, R28, R9, R2 ;  /* 0x000000091c217224 */ /* 0x000fc800078e0202 */
[----:B-1----:R-:W-:-:S05]  /*1d80*/  IMAD.WIDE R32, R33, 0x4, R24 ;  /* 0x0000000421207825 */ /* 0x002fca00078e0218 */
[----:B------:R-:W2:Y:S01]  /*1d90*/  LDG.E R16, desc[UR8][R32.64] ;  /* 0x0000000820107981 */ /* 0x000ea2000c1e1900 */
[----:B------:R-:W-:Y:S01]  /*1da0*/  BSSY.RECONVERGENT B2, `(.L_x_10) ;  /* 0x000004b000027945 */ /* 0x000fe20003800200 */
[----:B------:R-:W-:Y:S01]  /*1db0*/  IMAD.MOV.U32 R6, RZ, RZ, R36 ;  /* 0x000000ffff067224 */ /* 0x000fe200078e0024 */
[C---:B--2---:R-:W-:Y:S02]  /*1dc0*/  ISETP.NE.AND P2, PT, R16.reuse, RZ, PT ;  /* 0x000000ff1000720c */ /* 0x044fe40003f45270 */
[----:B------:R-:W-:-:S11]  /*1dd0*/  ISETP.EQ.AND P0, PT, R16, 0x1, PT ;  /* 0x000000011000780c */ /* 0x000fd60003f02270 */
[----:B------:R-:W-:Y:S05]  /*1de0*/  @P2 BRA `(.L_x_11) ;  /* 0x0000000400182947 */ /* 0x000fea0003800000 */
[----:B------:R-:W-:Y:S01]  /*1df0*/  VIADD R14, R2, 0x1 ;  /* 0x00000001020e7836 */ /* 0x000fe20000000000 */
[----:B------:R-:W-:Y:S04]  /*1e00*/  BSSY.RELIABLE B3, `(.L_x_12) ;  /* 0x0000008000037945 */ /* 0x000fe80003800100 */
[----:B------:R-:W-:-:S13]  /*1e10*/  ISETP.GE.AND P0, PT, R14, R9, PT ;  /* 0x000000090e00720c */ /* 0x000fda0003f06270 */
[----:B------:R-:W-:Y:S05]  /*1e20*/  @P0 BRA `(.L_x_13) ;  /* 0x0000000000140947 */ /* 0x000fea0003800000 */
[----:B------:R-:W2:Y:S01]  /*1e30*/  LDG.E R14, desc[UR8][R32.64+0x4] ;  /* 0x00000408200e7981 */ /* 0x000ea2000c1e1900 */
[----:B------:R-:W-:Y:S02]  /*1e40*/  PLOP3.LUT P0, PT, PT, PT, PT, 0x80, 0x8 ;  /* 0x000000000008781c */ /* 0x000fe40003f0f070 */
[----:B--2---:R-:W-:-:S13]  /*1e50*/  ISETP.NE.AND P2, PT, R14, 0x1, PT ;  /* 0x000000010e00780c */ /* 0x004fda0003f45270 */
[----:B------:R-:W-:Y:S05]  /*1e60*/  @!P2 BREAK.RELIABLE B3 ;  /* 0x000000000003a942 */ /* 0x000fea0003800100 */
[----:B------:R-:W-:Y:S05]  /*1e70*/  @!P2 BRA `(.L_x_11) ;  /* 0x0000000000f4a947 */ /* 0x000fea0003800000 */
.L_x_13:
[----:B------:R-:W-:Y:S05]  /*1e80*/  BSYNC.RELIABLE B3 ;  /* 0x0000000000037941 */ /* 0x000fea0003800100 */
.L_x_12:
[C---:B------:R-:W-:Y:S01]  /*1e90*/  ISETP.GT.AND P0, PT, R2.reuse, R9, PT ;  /* 0x000000090200720c */ /* 0x040fe20003f04270 */
[----:B------:R-:W-:Y:S03]  /*1ea0*/  BSSY.RELIABLE B3, `(.L_x_14) ;  /* 0x0000008000037945 */ /* 0x000fe60003800100 */
[----:B------:R-:W-:-:S13]  /*1eb0*/  ISETP.LT.OR P0, PT, R2, 0x1, P0 ;  /* 0x000000010200780c */ /* 0x000fda0000701670 */
[----:B------:R-:W-:Y:S05]  /*1ec0*/  @P0 BRA `(.L_x_15) ;  /* 0x0000000000140947 */ /* 0x000fea0003800000 */
[----:B------:R-:W2:Y:S01]  /*1ed0*/  LDG.E R14, desc[UR8][R32.64+-0x4] ;  /* 0xfffffc08200e7981 */ /* 0x000ea2000c1e1900 */
[----:B------:R-:W-:Y:S02]  /*1ee0*/  PLOP3.LUT P0, PT, PT, PT, PT, 0x80, 0x8 ;  /* 0x000000000008781c */ /* 0x000fe40003f0f070 */
[----:B--2---:R-:W-:-:S13]  /*1ef0*/  ISETP.NE.AND P2, PT, R14, 0x1, PT ;  /* 0x000000010e00780c */ /* 0x004fda0003f45270 */
[----:B------:R-:W-:Y:S05]  /*1f00*/  @!P2 BREAK.RELIABLE B3 ;  /* 0x000000000003a942 */ /* 0x000fea0003800100 */
[----:B------:R-:W-:Y:S05]  /*1f10*/  @!P2 BRA `(.L_x_11) ;  /* 0x0000000000cca947 */ /* 0x000fea0003800000 */
.L_x_15:
[----:B------:R-:W-:Y:S05]  /*1f20*/  BSYNC.RELIABLE B3 ;  /* 0x0000000000037941 */ /* 0x000fea0003800100 */
.L_x_14:
[----:B------:R-:W-:Y:S01]  /*1f30*/  VIADD R14, R3, 0x1 ;  /* 0x00000001030e7836 */ /* 0x000fe20000000000 */
[----:B------:R-:W-:Y:S04]  /*1f40*/  BSSY.RELIABLE B3, `(.L_x_16) ;  /* 0x0000009000037945 */ /* 0x000fe80003800100 */
[----:B------:R-:W-:-:S13]  /*1f50*/  ISETP.GE.OR P0, PT, R14, R9, !P1 ;  /* 0x000000090e00720c */ /* 0x000fda0004f06670 */
[----:B------:R-:W-:Y:S05]  /*1f60*/  @P0 BRA `(.L_x_17) ;  /* 0x0000000000180947 */ /* 0x000fea0003800000 */
[----:B------:R-:W-:-:S06]  /*1f70*/  IMAD.WIDE R14, R9, 0x4, R32 ;  /* 0x00000004090e7825 */ /* 0x000fcc00078e0220 */
[----:B------:R-:W2:Y:S01]  /*1f80*/  LDG.E R14, desc[UR8][R14.64] ;  /* 0x000000080e0e7981 */ /* 0x000ea2000c1e1900 */
[----:B------:R-:W-:Y:S02]  /*1f90*/  PLOP3.LUT P0, PT, PT, PT, PT, 0x80, 0x8 ;  /* 0x000000000008781c */ /* 0x000fe40003f0f070 */
[----:B--2---:R-:W-:-:S13]  /*1fa0*/  ISETP.NE.AND P2, PT, R14, 0x1, PT ;  /* 0x000000010e00780c */ /* 0x004fda0003f45270 */
[----:B------:R-:W-:Y:S05]  /*1fb0*/  @!P2 BREAK.RELIABLE B3 ;  /* 0x000000000003a942 */ /* 0x000fea0003800100 */
[----:B------:R-:W-:Y:S05]  /*1fc0*/  @!P2 BRA `(.L_x_11) ;  /* 0x0000000000a0a947 */ /* 0x000fea0003800000 */
.L_x_17:
[----:B------:R-:W-:Y:S05]  /*1fd0*/  BSYNC.RELIABLE B3 ;  /* 0x0000000000037941 */ /* 0x000fea0003800100 */
.L_x_16:
[C---:B------:R-:W-:Y:S01]  /*1fe0*/  ISETP.GT.AND P0, PT, R3.reuse, R9, PT ;  /* 0x000000090300720c */ /* 0x040fe20003f04270 */
[----:B------:R-:W-:Y:S03]  /*1ff0*/  BSSY.RELIABLE B3, `(.L_x_18) ;  /* 0x000000c000037945 */ /* 0x000fe60003800100 */
[----:B------:R-:W-:-:S04]  /*2000*/  ISETP.EQ.OR P0, PT, R3, RZ, P0 ;  /* 0x000000ff0300720c */ /* 0x000fc80000702670 */
[----:B------:R-:W-:-:S13]  /*2010*/  PLOP3.LUT P0, PT, P1, P0, PT, 0x8f, 0xf8 ;  /* 0x0000000000f8781c */ /* 0x000fda0000f01177 */
[----:B------:R-:W-:Y:S05]  /*2020*/  @P0 BRA `(.L_x_19) ;  /* 0x0000000000200947 */ /* 0x000fea0003800000 */
[----:B------:R-:W-:-:S05]  /*2030*/  IADD3 R14, PT, PT, R28, -0x1, RZ ;  /* 0xffffffff1c0e7810 */ /* 0x000fca0007ffe0ff */
[----:B------:R-:W-:-:S04]  /*2040*/  IMAD R15, R14, R9, R2 ;  /* 0x000000090e0f7224 */ /* 0x000fc800078e0202 */
[----:B------:R-:W-:-:S06]  /*2050*/  IMAD.WIDE R14, R15, 0x4, R24 ;  /* 0x000000040f0e7825 */ /* 0x000fcc00078e0218 */
[----:B------:R-:W2:Y:S01]  /*2060*/  LDG.E R14, desc[UR8][R14.64] ;  /* 0x000000080e0e7981 */ /* 0x000ea2000c1e1900 */
[----:B------:R-:W-:Y:S02]  /*2070*/  PLOP3.LUT P0, PT, PT, PT, PT, 0x80, 0x8 ;  /* 0x000000000008781c */ /* 0x000fe40003f0f070 */
[----:B--2---:R-:W-:-:S13]  /*2080*/  ISETP.NE.AND P2, PT, R14, 0x1, PT ;  /* 0x000000010e00780c */ /* 0x004fda0003f45270 */
[----:B------:R-:W-:Y:S05]  /*2090*/  @!P2 BREAK.RELIABLE B3 ;  /* 0x000000000003a942 */ /* 0x000fea0003800100 */
[----:B------:R-:W-:Y:S05]  /*20a0*/  @!P2 BRA `(.L_x_11) ;  /* 0x000000000068a947 */ /* 0x000fea0003800000 */
.L_x_19:
[----:B------:R-:W-:Y:S05]  /*20b0*/  BSYNC.RELIABLE B3 ;  /* 0x0000000000037941 */ /* 0x000fea0003800100 */
.L_x_18:
[----:B------:R-:W-:Y:S01]  /*20c0*/  VIADD R14, R4, 0x1 ;  /* 0x00000001040e7836 */ /* 0x000fe20000000000 */
[----:B------:R-:W-:Y:S04]  /*20d0*/  BSSY.RELIABLE B3, `(.L_x_20) ;  /* 0x0000011000037945 */ /* 0x000fe80003800100 */
[----:B------:R-:W-:-:S13]  /*20e0*/  ISETP.GE.OR P0, PT, R14, R9, !P1 ;  /* 0x000000090e00720c */ /* 0x000fda0004f06670 */
[----:B------:R-:W-:Y:S05]  /*20f0*/  @P0 BRA `(.L_x_21) ;  /* 0x0000000000200947 */ /* 0x000fea0003800000 */
[----:B------:R-:W-:-:S04]  /*2100*/  IMAD.IADD R14, R28, 0x1, R9 ;  /* 0x000000011c0e7824 */ /* 0x000fc800078e0209 */
[----:B------:R-:W-:-:S04]  /*2110*/  IMAD R15, R14, R9, R2 ;  /* 0x000000090e0f7224 */ /* 0x000fc800078e0202 */
[----:B------:R-:W-:-:S06]  /*2120*/  IMAD.WIDE R14, R15, 0x4, R24 ;  /* 0x000000040f0e7825 */ /* 0x000fcc00078e0218 */
[----:B------:R-:W2:Y:S01]  /*2130*/  LDG.E R14, desc[UR8][R14.64] ;  /* 0x000000080e0e7981 */ /* 0x000ea2000c1e1900 */
[----:B------:R-:W-:Y:S02]  /*2140*/  PLOP3.LUT P0, PT, PT, PT, PT, 0x80, 0x8 ;  /* 0x000000000008781c */ /* 0x000fe40003f0f070 */
[----:B--2---:R-:W-:-:S13]  /*2150*/  ISETP.NE.AND P2, PT, R14, 0x1, PT ;  /* 0x000000010e00780c */ /* 0x004fda0003f45270 */
[----:B------:R-:W-:Y:S05]  /*2160*/  @!P2 BREAK.RELIABLE B3 ;  /* 0x000000000003a942 */ /* 0x000fea0003800100 */
[----:B------:R-:W-:Y:S05]  /*2170*/  @!P2 BRA `(.L_x_11) ;  /* 0x000000000034a947 */ /* 0x000fea0003800000 */
.L_x_21:
[----:B------:R-:W-:-:S04]  /*2180*/  ISETP.GT.AND P0, PT, R4, R9, PT ;  /* 0x000000090400720c */ /* 0x000fc80003f04270 */
[----:B------:R-:W-:Y:S02]  /*2190*/  ISETP.EQ.OR P2, PT, R4, RZ, P0 ;  /* 0x000000ff0400720c */ /* 0x000fe40000742670 */
[----:B------:R-:W-:Y:S02]  /*21a0*/  PLOP3.LUT P0, PT, PT, PT, PT, 0x8, 0x80 ;  /* 0x000000000080781c */ /* 0x000fe40003f0e170 */
[----:B------:R-:W-:-:S13]  /*21b0*/  PLOP3.LUT P2, PT, P1, P2, PT, 0x8f, 0xf8 ;  /* 0x0000000000f8781c */ /* 0x000fda0000f45177 */
[----:B------:R-:W-:Y:S05]  /*21c0*/  @P2 BREAK.RELIABLE B3 ;  /* 0x0000000000032942 */ /* 0x000fea0003800100 */
[----:B------:R-:W-:Y:S05]  /*21d0*/  @P2 BRA `(.L_x_11) ;  /* 0x00000000001c2947 */ /* 0x000fea0003800000 */
[----:B------:R-:W-:Y:S05]  /*21e0*/  BSYNC.RELIABLE B3 ;  /* 0x0000000000037941 */ /* 0x000fea0003800100 */
.L_x_20:
[----:B------:R-:W-:-:S04]  /*21f0*/  IMAD R14, R4, R9, -R9 ;  /* 0x00000009040e7224 */ /* 0x000fc800078e0a09 */
[----:B------:R-:W-:-:S04]  /*2200*/  IMAD.IADD R14, R3, 0x1, R14 ;  /* 0x00000001030e7824 */ /* 0x000fc800078e020e */
[----:B------:R-:W-:-:S04]  /*2210*/  IMAD R15, R14, R9, R2 ;  /* 0x000000090e0f7224 */ /* 0x000fc800078e0202 */
[----:B------:R-:W-:-:S06]  /*2220*/  IMAD.WIDE R14, R15, 0x4, R24 ;  /* 0x000000040f0e7825 */ /* 0x000fcc00078e0218 */
[----:B------:R-:W2:Y:S02]  /*2230*/  LDG.E R14, desc[UR8][R14.64] ;  /* 0x000000080e0e7981 */ /* 0x000ea4000c1e1900 */
[----:B--2---:R-:W-:-:S13]  /*2240*/  ISETP.EQ.AND P0, PT, R14, 0x1, PT ;  /* 0x000000010e00780c */ /* 0x004fda0003f02270 */
.L_x_11:
[----:B------:R-:W-:Y:S05]  /*2250*/  BSYNC.RECONVERGENT B2 ;  /* 0x0000000000027941 */ /* 0x000fea0003800200 */
.L_x_10:
[----:B------:R-:W-:Y:S01]  /*2260*/  ISETP.NE.OR P0, PT, R16, 0x1, !P0 ;  /* 0x000000011000780c */ /* 0x000fe20004705670 */
[----:B------:R-:W-:Y:S01]  /*2270*/  BSSY.RELIABLE B2, `(.L_x_22) ;  /* 0x000001c000027945 */ /* 0x000fe20003800100 */
[----:B------:R-:W-:Y:S01]  /*2280*/  MOV R16, R8 ;  /* 0x0000000800107202 */ /* 0x000fe20000000f00 */
[----:B------:R-:W-:Y:S02]  /*2290*/  IMAD.MOV.U32 R17, RZ, RZ, R10 ;  /* 0x000000ffff117224 */ /* 0x000fe400078e000a */
[----:B------:R-:W-:Y:S02]  /*22a0*/  IMAD.MOV.U32 R14, RZ, RZ, R11 ;  /* 0x000000ffff0e7224 */ /* 0x000fe400078e000b */
[----:B------:R-:W-:-:S06]  /*22b0*/  IMAD.MOV.U32 R15, RZ, RZ, R7 ;  /* 0x000000ffff0f7224 */ /* 0x000fcc00078e0007 */
[----:B------:R-:W-:Y:S05]  /*22c0*/  @P0 BRA `(.L_x_23) ;  /* 0x0000000000580947 */ /* 0x000fea0003800000 */
[----:B------:R-:W-:Y:S01]  /*22d0*/  SHF.R.U32.HI R14, RZ, 0x2, R19 ;  /* 0x00000002ff0e7819 */ /* 0x000fe20000011613 */
[----:B------:R-:W-:Y:S02]  /*22e0*/  VIADD R18, R26, 0xb0f8a ;  /* 0x000b0f8a1a127836 */ /* 0x000fe40000000000 */
[----:B------:R-:W-:Y:S01]  /*22f0*/  IMAD.MOV.U32 R17, RZ, RZ, R11 ;  /* 0x000000ffff117224 */ /* 0x000fe200078e000b */
[----:B------:R-:W-:Y:S01]  /*2300*/  LOP3.LUT R15, R14, R19, RZ, 0x3c, !PT ;  /* 0x000000130e0f7212 */ /* 0x000fe200078e3cff */
[----:B------:R-:W-:Y:S01]  /*2310*/  IMAD.MOV.U32 R19, RZ, RZ, R8 ;  /* 0x000000ffff137224 */ /* 0x000fe200078e0008 */
[----:B------:R-:W-:-:S03]  /*2320*/  SHF.L.U32 R14, R7, 0x4, RZ ;  /* 0x00000004070e7819 */ /* 0x000fc600000006ff */
[----:B------:R-:W-:-:S05]  /*2330*/  IMAD.SHL.U32 R16, R15, 0x2, RZ ;  /* 0x000000020f107824 */ /* 0x000fca00078e00ff */
[----:B------:R-:W-:Y:S02]  /*2340*/  LOP3.LUT R14, R15, R16, R14, 0x96, !PT ;  /* 0x000000100f0e7212 */ /* 0x000fe400078e960e */
[----:B------:R-:W-:Y:S02]  /*2350*/  MOV R16, R10 ;  /* 0x0000000a00107202 */ /* 0x000fe40000000f00 */
[----:B------:R-:W-:-:S05]  /*2360*/  LOP3.LUT R15, R14, R7, RZ, 0x3c, !PT ;  /* 0x000000070e0f7212 */ /* 0x000fca00078e3cff */
[----:B------:R-:W-:-:S05]  /*2370*/  IMAD.IADD R14, R15, 0x1, R18 ;  /* 0x000000010f0e7824 */ /* 0x000fca00078e0212 */
[----:B------:R-:W-:-:S05]  /*2380*/  I2FP.F32.U32 R14, R14 ;  /* 0x0000000e000e7245 */ /* 0x000fca0000201000 */
[----:B------:R-:W-:-:S05]  /*2390*/  FFMA R14, R14, R27, 1.1641532182693481445e-10 ;  /* 0x2f0000000e0e7423 */ /* 0x000fca000000001b */
[----:B------:R-:W-:Y:S01]  /*23a0*/  FSETP.GTU.AND P0, PT, R14, UR11, PT ;  /* 0x0000000b0e007c0b */ /* 0x000fe2000bf0c000 */
[----:B------:R-:W-:-:S12]  /*23b0*/  IMAD.MOV.U32 R14, RZ, RZ, R7 ;  /* 0x000000ffff0e7224 */ /* 0x000fd800078e0007 */
[----:B------:R-:W-:Y:S05]  /*23c0*/  @P0 BRA `(.L_x_23) ;  /* 0x0000000000180947 */ /* 0x000fea0003800000 */
[----:B------:R-:W-:Y:S02]  /*23d0*/  HFMA2 R26, -RZ, RZ, 0, 5.9604644775390625e-08 ;  /* 0x00000001ff1a7431 */ /* 0x000fe400000001ff */
[----:B------:R-:W-:-:S05]  /*23e0*/  IMAD.MOV.U32 R27, RZ, RZ, 0x2 ;  /* 0x00000002ff1b7424 */ /* 0x000fca00078e00ff */
[----:B------:R-:W2:Y:S02]  /*23f0*/  ATOMG.E.CAS.STRONG.GPU PT, R26, [R32], R26, R27 ;  /* 0x0000001a201a73a9 */ /* 0x000ea400001ee11b */
[----:B--2---:R-:W-:-:S13]  /*2400*/  ISETP.NE.AND P0, PT, R26, 0x1, PT ;  /* 0x000000011a00780c */ /* 0x004fda0003f05270 */
[----:B------:R-:W-:Y:S05]  /*2410*/  @!P0 BREAK.RELIABLE B2 ;  /* 0x0000000000028942 */ /* 0x000fea0003800100 */
[----:B------:R-:W-:Y:S05]  /*2420*/  @!P0 BRA `(.L_x_24) ;  /* 0x00000000001c8947 */ /* 0x000fea0003800000 */
.L_x_23:
[----:B------:R-:W-:Y:S05]  /*2430*/  BSYNC.RELIABLE B2 ;  /* 0x0000000000027941 */ /* 0x000fea0003800100 */
.L_x_22:
[----:B------:R-:W-:-:S05]  /*2440*/  VIADD R29, R29, 0x1 ;  /* 0x000000011d1d7836 */ /* 0x000fca0000000000 */
[----:B------:R-:W-:-:S13]  /*2450*/  ISETP.NE.AND P0, PT, R29, UR12, PT ;  /* 0x0000000c1d007c0c */ /* 0x000fda000bf05270 */
[----:B------:R-:W-:Y:S05]  /*2460*/  @P0 BRA `(.L_x_25) ;  /* 0xfffffff400600947 */ /* 0x000fea000383ffff */
[----:B------:R-:W-:Y:S01]  /*2470*/  PRMT R5, R35, 0x7610, R5 ;  /* 0x0000761023057816 */ /* 0x000fe20000000005 */
[----:B------:R-:W-:Y:S01]  /*2480*/  IMAD.MOV.U32 R6, RZ, RZ, R34 ;  /* 0x000000ffff067224 */ /* 0x000fe200078e0022 */
[----:B------:R-:W-:Y:S06]  /*2490*/  BRA `(.L_x_9) ;  /* 0x0000000400787947 */ /* 0x000fec0003800000 */
.L_x_24:
[----:B------:R-:W1:Y:S01]  /*24a0*/  S2R R19, SR_LANEID ;  /* 0x0000000000137919 */ /* 0x000e620000000000 */
[----:B------:R-:W-:Y:S01]  /*24b0*/  VOTEU.ANY UR6, UPT, PT ;  /* 0x0000000000067886 */ /* 0x000fe200038e0100 */
[----:B------:R-:W2:Y:S01]  /*24c0*/  LDC.64 R26, c[0x0][0x3a0] ;  /* 0x0000e800ff1a7b82 */ /* 0x000ea20000000a00 */
[----:B------:R-:W1:Y:S08]  /*24d0*/  FLO.U32 R34, UR6 ;  /* 0x0000000600227d00 */ /* 0x000e7000080e0000 */
[----:B------:R-:W2:Y:S01]  /*24e0*/  POPC R17, UR6 ;  /* 0x0000000600117d09 */ /* 0x000ea20008000000 */
[----:B-1----:R-:W-:-:S13]  /*24f0*/  ISETP.EQ.U32.AND P0, PT, R34, R19, PT ;  /* 0x000000132200720c */ /* 0x002fda0003f02070 */
[----:B--2---:R1:W2:Y:S01]  /*2500*/  @P0 ATOMG.E.ADD.STRONG.GPU PT, R27, desc[UR8][R26.64], R17 ;  /* 0x800000111a1b09a8 */ /* 0x0042a200081ef108 */
[----:B------:R-:W-:Y:S02]  /*2510*/  IMAD.MOV.U32 R16, RZ, RZ, R10 ;  /* 0x000000ffff107224 */ /* 0x000fe400078e000a */
[----:B------:R-:W-:Y:S01]  /*2520*/  IMAD.MOV.U32 R19, RZ, RZ, R8 ;  /* 0x000000ffff137224 */ /* 0x000fe200078e0008 */
[----:B------:R-:W3:Y:S01]  /*2530*/  S2R R14, SR_LTMASK ;  /* 0x00000000000e7919 */ /* 0x000ee20000003900 */
[----:B-1----:R-:W-:Y:S01]  /*2540*/  IMAD.MOV.U32 R17, RZ, RZ, R11 ;  /* 0x000000ffff117224 */ /* 0x002fe200078e000b */
[----:B---3--:R-:W-:Y:S01]  /*2550*/  LOP3.LUT R36, R14, UR6, RZ, 0xc0, !PT ;  /* 0x000000060e247c12 */ /* 0x008fe2000f8ec0ff */
[----:B------:R-:W1:Y:S01]  /*2560*/  LDCU UR6, c[0x0][0x3bc] ;  /* 0x00007780ff0677ac */ /* 0x000e620008000800 */
[----:B------:R-:W-:-:S04]  /*2570*/  MOV R14, R7 ;  /* 0x00000007000e7202 */ /* 0x000fc80000000f00 */
[----:B------:R-:W3:Y:S01]  /*2580*/  POPC R36, R36 ;  /* 0x0000002400247309 */ /* 0x000ee20000000000 */
[----:B--2---:R-:W3:Y:S02]  /*2590*/  SHFL.IDX PT, R29, R27, R34, 0x1f ;  /* 0x00001f221b1d7589 */ /* 0x004ee400000e0000 */
[----:B---3--:R-:W-:-:S04]  /*25a0*/  IADD3 R29, PT, PT, R29, R36, RZ ;  /* 0x000000241d1d7210 */ /* 0x008fc80007ffe0ff */
[----:B-1----:R-:W-:-:S13]  /*25b0*/  ISETP.GE.AND P0, PT, R29, UR6, PT ;  /* 0x000000061d007c0c */ /* 0x002fda000bf06270 */
[----:B------:R-:W-:Y:S05]  /*25c0*/  @P0 BRA `(.L_x_9) ;  /* 0x00000004002c0947 */ /* 0x000fea0003800000 */
[----:B------:R-:W1:Y:S01]  /*25d0*/  LDC.64 R16, c[0x0][0x398] ;  /* 0x0000e600ff107b82 */ /* 0x000e620000000a00 */
[----:B------:R-:W-:Y:S01]  /*25e0*/  VIADD R14, R2, 0x1 ;  /* 0x00000001020e7836 */ /* 0x000fe20000000000 */
[CC--:B------:R-:W-:Y:S01]  /*25f0*/  ISETP.GT.AND P2, PT, R3.reuse, R9.reuse, PT ;  /* 0x000000090300720c */ /* 0x0c0fe20003f44270 */
[C---:B------:R-:W-:Y:S01]  /*2600*/  VIADD R26, R4.reuse, 0x1 ;  /* 0x00000001041a7836 */ /* 0x040fe20000000000 */
[-C--:B------:R-:W-:Y:S01]  /*2610*/  ISETP.GT.AND P3, PT, R4, R9.reuse, PT ;  /* 0x000000090400720c */ /* 0x080fe20003f64270 */
[----:B------:R-:W-:Y:S01]  /*2620*/  BSSY.RECONVERGENT B3, `(.L_x_26) ;  /* 0x0000016000037945 */ /* 0x000fe20003800200 */
[-C--:B------:R-:W-:Y:S01]  /*2630*/  ISETP.GE.AND P0, PT, R14, R9.reuse, PT ;  /* 0x000000090e00720c */ /* 0x080fe20003f06270 */
[----:B------:R-:W-:Y:S01]  /*2640*/  VIADD R14, R3, 0x1 ;  /* 0x00000001030e7836 */ /* 0x000fe20000000000 */
[C---:B------:R-:W-:Y:S02]  /*2650*/  ISETP.GT.AND P4, PT, R2.reuse, R9, PT ;  /* 0x000000090200720c */ /* 0x040fe40003f84270 */
[----:B------:R-:W-:-:S02]  /*2660*/  ISETP.LT.OR P0, PT, R2, -0x1, P0 ;  /* 0xffffffff0200780c */ /* 0x000fc40000701670 */
[----:B------:R-:W-:Y:S02]  /*2670*/  ISETP.EQ.OR P2, PT, R3, RZ, P2 ;  /* 0x000000ff0300720c */ /* 0x000fe40001742670 */
[----:B------:R-:W-:Y:S02]  /*2680*/  ISETP.EQ.OR P3, PT, R4, RZ, P3 ;  /* 0x000000ff0400720c */ /* 0x000fe40001f62670 */
[-C--:B------:R-:W-:Y:S02]  /*2690*/  ISETP.GE.OR P5, PT, R14, R9.reuse, !P1 ;  /* 0x000000090e00720c */ /* 0x080fe40004fa6670 */
[----:B------:R-:W-:Y:S02]  /*26a0*/  ISETP.GE.OR P6, PT, R26, R9, !P1 ;  /* 0x000000091a00720c */ /* 0x000fe40004fc6670 */
[----:B------:R-:W-:Y:S02]  /*26b0*/  ISETP.LT.OR P4, PT, R2, 0x1, P4 ;  /* 0x000000010200780c */ /* 0x000fe40002781670 */
[----:B------:R-:W-:Y:S01]  /*26c0*/  PLOP3.LUT P2, PT, P1, P2, PT, 0x8f, 0xf8 ;  /* 0x0000000000f8781c */ /* 0x000fe20000f45177 */
[----:B-1----:R-:W-:Y:S01]  /*26d0*/  IMAD.WIDE R16, R29, 0x14, R16 ;  /* 0x000000141d107825 */ /* 0x002fe200078e0210 */
[----:B------:R-:W-:-:S04]  /*26e0*/  PLOP3.LUT P3, PT, P1, P3, PT, 0x8f, 0xf8 ;  /* 0x0000000000f8781c */ /* 0x000fc80000f67177 */
[----:B------:R1:W-:Y:S04]  /*26f0*/  STG.E.U8 desc[UR8][R16.64+0x10], R35 ;  /* 0x0000102310007986 */ /* 0x0003e8000c101108 */
[----:B------:R1:W-:Y:S04]  /*2700*/  STG.E desc[UR8][R16.64], R2 ;  /* 0x0000000210007986 */ /* 0x0003e8000c101908 */
[----:B------:R1:W-:Y:S04]  /*2710*/  STG.E desc[UR8][R16.64+0x4], R3 ;  /* 0x0000040310007986 */ /* 0x0003e8000c101908 */
[----:B------:R1:W-:Y:S04]  /*2720*/  STG.E desc[UR8][R16.64+0x8], R4 ;  /* 0x0000080410007986 */ /* 0x0003e8000c101908 */
[----:B------:R1:W-:Y:S01]  /*2730*/  STG.E desc[UR8][R16.64+0xc], R6 ;  /* 0x00000c0610007986 */ /* 0x0003e2000c101908 */
[----:B------:R-:W-:Y:S05]  /*2740*/  @P0 BRA `(.L_x_27) ;  /* 0x00000000000c0947 */ /* 0x000fea0003800000 */
[----:B-1----:R-:W-:Y:S01]  /*2750*/  MOV R17, 0x1 ;  /* 0x0000000100117802 */ /* 0x002fe20000000f00 */
[----:B------:R-:W-:-:S05]  /*2760*/  IMAD.MOV.U32 R16, RZ, RZ, RZ ;  /* 0x000000ffff107224 */ /* 0x000fca00078e00ff */
[----:B------:R2:W5:Y:S02]  /*2770*/  ATOMG.E.CAS.STRONG.GPU PT, RZ, [R32+0x4], R16, R17 ;  /* 0x0000041020ff73a9 */ /* 0x00056400001ee111 */
.L_x_27:
[----:B------:R-:W-:Y:S05]  /*2780*/  BSYNC.RECONVERGENT B3 ;  /* 0x0000000000037941 */ /* 0x000fea0003800200 */
.L_x_26:
[----:B------:R-:W-:Y:S04]  /*2790*/  BSSY.RECONVERGENT B3, `(.L_x_28) ;  /* 0x0000005000037945 */ /* 0x000fe80003800200 */
[----:B------:R-:W-:Y:S05]  /*27a0*/  @P4 BRA `(.L_x_29) ;  /* 0x00000000000c4947 */ /* 0x000fea0003800000 */
[----:B-12---:R-:W-:Y:S02]  /*27b0*/  IMAD.MOV.U32 R17, RZ, RZ, 0x1 ;  /* 0x00000001ff117424 */ /* 0x006fe400078e00ff */
[----:B------:R-:W-:-:S05]  /*27c0*/  IMAD.MOV.U32 R16, RZ, RZ, RZ ;  /* 0x000000ffff107224 */ /* 0x000fca00078e00ff */
[----:B------:R3:W5:Y:S02]  /*27d0*/  ATOMG.E.CAS.STRONG.GPU PT, RZ, [R32+-0x4], R16, R17 ;  /* 0xfffffc1020ff73a9 */ /* 0x00076400001ee111 */
.L_x_29:
[----:B------:R-:W-:Y:S05]  /*27e0*/  BSYNC.RECONVERGENT B3 ;  /* 0x0000000000037941 */ /* 0x000fea0003800200 */
.L_x_28:
[----:B------:R-:W-:Y:S04]  /*27f0*/  BSSY.RECONVERGENT B3, `(.L_x_30) ;  /* 0x0000006000037945 */ /* 0x000fe80003800200 */
[----:B------:R-:W-:Y:S05]  /*2800*/  @P5 BRA `(.L_x_31) ;  /* 0x0000000000105947 */ /* 0x000fea0003800000 */
[----:B-123--:R-:W-:Y:S02]  /*2810*/  HFMA2 R17, -RZ, RZ, 0, 5.9604644775390625e-08 ;  /* 0x00000001ff117431 */ /* 0x00efe400000001ff */
[----:B------:R-:W-:-:S04]  /*2820*/  IMAD.WIDE R32, R9, 0x4, R32 ;  /* 0x0000000409207825 */ /* 0x000fc800078e0220 */
[----:B------:R-:W-:-:S05]  /*2830*/  IMAD.MOV.U32 R16, RZ, RZ, RZ ;  /* 0x000000ffff107224 */ /* 0x000fca00078e00ff */
[----:B------:R4:W5:Y:S02]  /*2840*/  ATOMG.E.CAS.STRONG.GPU PT, RZ, [R32], R16, R17 ;  /* 0x0000001020ff73a9 */ /* 0x00096400001ee111 */
.L_x_31:
[----:B------:R-:W-:Y:S05]  /*2850*/  BSYNC.RECONVERGENT B3 ;  /* 0x0000000000037941 */ /* 0x000fea0003800200 */
.L_x_30:
[----:B------:R-:W-:Y:S04]  /*2860*/  BSSY.RECONVERGENT B3, `(.L_x_32) ;  /* 0x0000008000037945 */ /* 0x000fe80003800200 */
[----:B------:R-:W-:Y:S05]  /*2870*/  @P2 BRA `(.L_x_33) ;  /* 0x0000000000182947 */ /* 0x000fea0003800000 */
[----:B------:R-:W-:Y:S01]  /*2880*/  VIADD R14, R28, 0xffffffff ;  /* 0xffffffff1c0e7836 */ /* 0x000fe20000000000 */
[----:B-1234-:R-:W-:Y:S01]  /*2890*/  MOV R16, RZ ;  /* 0x000000ff00107202 */ /* 0x01efe20000000f00 */
[----:B------:R-:W-:Y:S02]  /*28a0*/  IMAD.MOV.U32 R17, RZ, RZ, 0x1 ;  /* 0x00000001ff117424 */ /* 0x000fe400078e00ff */
[----:B------:R-:W-:-:S04]  /*28b0*/  IMAD R27, R14, R9, R2 ;  /* 0x000000090e1b7224 */ /* 0x000fc800078e0202 */
[----:B------:R-:W-:-:S05]  /*28c0*/  IMAD.WIDE R26, R27, 0x4, R24 ;  /* 0x000000041b1a7825 */ /* 0x000fca00078e0218 */
[----:B------:R1:W5:Y:S02]  /*28d0*/  ATOMG.E.CAS.STRONG.GPU PT, RZ, [R26], R16, R17 ;  /* 0x000000101aff73a9 */ /* 0x00036400001ee111 */
.L_x_33:
[----:B------:R-:W-:Y:S05]  /*28e0*/  BSYNC.RECONVERGENT B3 ;  /* 0x0000000000037941 */ /* 0x000fea0003800200 */
.L_x_32:
[----:B------:R-:W-:Y:S04]  /*28f0*/  BSSY.RECONVERGENT B3, `(.L_x_34) ;  /* 0x0000008000037945 */ /* 0x000fe80003800200 */
[----:B------:R-:W-:Y:S05]  /*2900*/  @P6 BRA `(.L_x_35) ;  /* 0x0000000000186947 */ /* 0x000fea0003800000 */
[----:B------:R-:W-:Y:S02]  /*2910*/  IMAD.IADD R28, R28, 0x1, R9 ;  /* 0x000000011c1c7824 */ /* 0x000fe400078e0209 */
[----:B-1234-:R-:W-:Y:S02]  /*2920*/  IMAD.MOV.U32 R17, RZ, RZ, 0x1 ;  /* 0x00000001ff117424 */ /* 0x01efe400078e00ff */
[----:B------:R-:W-:Y:S02]  /*2930*/  IMAD R27, R28, R9, R2 ;  /* 0x000000091c1b7224 */ /* 0x000fe400078e0202 */
[----:B------:R-:W-:Y:S02]  /*2940*/  IMAD.MOV.U32 R16, RZ, RZ, RZ ;  /* 0x000000ffff107224 */ /* 0x000fe400078e00ff */
[----:B------:R-:W-:-:S05]  /*2950*/  IMAD.WIDE R26, R27, 0x4, R24 ;  /* 0x000000041b1a7825 */ /* 0x000fca00078e0218 */
[----:B------:R1:W5:Y:S02]  /*2960*/  ATOMG.E.CAS.STRONG.GPU PT, RZ, [R26], R16, R17 ;  /* 0x000000101aff73a9 */ /* 0x00036400001ee111 */
.L_x_35:
[----:B------:R-:W-:Y:S05]  /*2970*/  BSYNC.RECONVERGENT B3 ;  /* 0x0000000000037941 */ /* 0x000fea0003800200 */
.L_x_34:
[----:B-1234-:R-:W-:Y:S01]  /*2980*/  MOV R16, R10 ;  /* 0x0000000a00107202 */ /* 0x01efe20000000f00 */
[----:B------:R-:W-:Y:S02]  /*2990*/  IMAD.MOV.U32 R19, RZ, RZ, R8 ;  /* 0x000000ffff137224 */ /* 0x000fe400078e0008 */
[----:B------:R-:W-:Y:S02]  /*29a0*/  IMAD.MOV.U32 R17, RZ, RZ, R11 ;  /* 0x000000ffff117224 */ /* 0x000fe400078e000b */
[----:B------:R-:W-:Y:S01]  /*29b0*/  IMAD.MOV.U32 R14, RZ, RZ, R7 ;  /* 0x000000ffff0e7224 */ /* 0x000fe200078e0007 */
[----:B------:R-:W-:Y:S06]  /*29c0*/  @P3 BRA `(.L_x_9) ;  /* 0x00000000002c3947 */ /* 0x000fec0003800000 */
[----:B------:R-:W-:Y:S02]  /*29d0*/  IMAD R14, R4, R9, -R9 ;  /* 0x00000009040e7224 */ /* 0x000fe400078e0a09 */
[----:B------:R-:W-:Y:S02]  /*29e0*/  IMAD.MOV.U32 R27, RZ, RZ, 0x1 ;  /* 0x00000001ff1b7424 */ /* 0x000fe400078e00ff */
[----:B------:R-:W-:Y:S01]  /*29f0*/  IMAD.MOV.U32 R26, RZ, RZ, RZ ;  /* 0x000000ffff1a7224 */ /* 0x000fe200078e00ff */
[----:B------:R-:W-:-:S05]  /*2a00*/  IADD3 R14, PT, PT, R3, R14, RZ ;  /* 0x0000000e030e7210 */ /* 0x000fca0007ffe0ff */
[----:B------:R-:W-:-:S04]  /*2a10*/  IMAD R9, R14, R9, R2 ;  /* 0x000000090e097224 */ /* 0x000fc800078e0202 */
[----:B------:R-:W-:-:S05]  /*2a20*/  IMAD.WIDE R24, R9, 0x4, R24 ;  /* 0x0000000409187825 */ /* 0x000fca00078e0218 */
[----:B------:R1:W5:Y:S01]  /*2a30*/  ATOMG.E.CAS.STRONG.GPU PT, RZ, [R24], R26, R27 ;  /* 0x0000001a18ff73a9 */ /* 0x00036200001ee11b */
[----:B------:R-:W-:Y:S01]  /*2a40*/  IMAD.MOV.U32 R16, RZ, RZ, R10 ;  /* 0x000000ffff107224 */ /* 0x000fe200078e000a */
[----:B------:R-:W-:Y:S01]  /*2a50*/  MOV R19, R8 ;  /* 0x0000000800137202 */ /* 0x000fe20000000f00 */
[----:B------:R-:W-:Y:S02]  /*2a60*/  IMAD.MOV.U32 R17, RZ, RZ, R11 ;  /* 0x000000ffff117224 */ /* 0x000fe400078e000b */
[----:B------:R-:W-:-:S07]  /*2a70*/  IMAD.MOV.U32 R14, RZ, RZ, R7 ;  /* 0x000000ffff0e7224 */ /* 0x000fce00078e0007 */
.L_x_9:
[----:B------:R-:W-:Y:S05]  /*2a80*/  BSYNC B1 ;  /* 0x0000000000017941 */ /* 0x000fea0003800000 */
.L_x_8:
[----:B------:R-:W-:Y:S06]  /*2a90*/  MEMBAR.SC.GPU ;  /* 0x0000000000007992 */ /* 0x000fec0000002000 */
[----:B------:R-:W-:-:S00]  /*2aa0*/  ERRBAR ;  /* 0x00000000000079ab */ /* 0x000fc00000000000 */
[----:B------:R-:W-:Y:S06]  /*2ab0*/  CGAERRBAR ;  /* 0x00000000000075ab */ /* 0x000fec0000000000 */
[----:B------:R-:W-:Y:S01]  /*2ac0*/  CCTL.IVALL ;  /* 0x00000000ff00798f */ /* 0x000fe20002000000 */
[----:B------:R-:W-:Y:S05]  /*2ad0*/  BRA `(.L_x_36) ;  /* 0xffffffd400cc7947 */ /* 0x000fea000383ffff */
.L_x_3:
[----:B------:R-:W-:Y:S05]  /*2ae0*/  BSYNC.RECONVERGENT B0 ;  /* 0x0000000000007941 */ /* 0x000fea0003800200 */
.L_x_0:
[----:B-----5:R-:W-:Y:S04]  /*2af0*/  STG.E.64 desc[UR8][R30.64], R18 ;  /* 0x000000121e007986 */ /* 0x020fe8000c101b08 */
[----:B------:R-:W-:Y:S04]  /*2b00*/  STG.E.64 desc[UR8][R30.64+0x8], R16 ;  /* 0x000008101e007986 */ /* 0x000fe8000c101b08 */
[----:B------:R-:W-:Y:S04]  /*2b10*/  STG.E.64 desc[UR8][R30.64+0x10], R14 ;  /* 0x0000100e1e007986 */ /* 0x000fe8000c101b08 */
[----:B------:R-:W-:Y:S04]  /*2b20*/  STG.E.64 desc[UR8][R30.64+0x18], R12 ;  /* 0x0000180c1e007986 */ /* 0x000fe8000c101b08 */
[----:B------:R-:W-:Y:S04]  /*2b30*/  STG.E.64 desc[UR8][R30.64+0x28], R20 ;  /* 0x000028141e007986 */ /* 0x000fe8000c101b08 */
[----:B------:R-:W-:Y:S04]  /*2b40*/  STG.E desc[UR8][R30.64+0x20], R0 ;  /* 0x000020001e007986 */ /* 0x000fe8000c101908 */
[----:B------:R-:W-:Y:S04]  /*2b50*/  STG.E desc[UR8][R22.64], R2 ;  /* 0x0000000216007986 */ /* 0x000fe8000c101908 */
[----:B------:R-:W-:Y:S04]  /*2b60*/  STG.E desc[UR8][R22.64+0x4], R3 ;  /* 0x0000040316007986 */ /* 0x000fe8000c101908 */
[----:B------:R-:W-:Y:S04]  /*2b70*/  STG.E desc[UR8][R22.64+0x8], R4 ;  /* 0x0000080416007986 */ /* 0x000fe8000c101908 */
[----:B------:R-:W-:Y:S04]  /*2b80*/  STG.E desc[UR8][R22.64+0xc], R6 ;  /* 0x00000c0616007986 */ /* 0x000fe8000c101908 */
[----:B------:R-:W-:Y:S01]  /*2b90*/  STG.E.U8 desc[UR8][R22.64+0x10], R5 ;  /* 0x0000100516007986 */ /* 0x000fe2000c101108 */
[----:B------:R-:W-:Y:S05]  /*2ba0*/  EXIT ;  /* 0x000000000000794d */ /* 0x000fea0003800000 */
.L_x_37:
[----:B------:R-:W-:-:S00]  /*2bb0*/  BRA `(.L_x_37) ;  /* 0xfffffffc00fc7947 */ /* 0x000fc0000383ffff */
[----:B------:R-:W-:-:S00]  /*2bc0*/  NOP ;  /* 0x0000000000007918 */ /* 0x000fc00000000000 */
        /* <DEDUP_REMOVED lines=11> */
.L_x_55:


//--------------------- .text._Z7initRNGP17curandStateXORWOWmi --------------------------
	.section	.text._Z7initRNGP17curandStateXORWOWmi,"ax",@progbits
	.align	128
        .global         _Z7initRNGP17curandStateXORWOWmi
        .type           _Z7initRNGP17curandStateXORWOWmi,@function
        .size           _Z7initRNGP17curandStateXORWOWmi,(.L_x_56 - _Z7initRNGP17curandStateXORWOWmi)
        .other          _Z7initRNGP17curandStateXORWOWmi,@"STO_CUDA_ENTRY STV_DEFAULT"
_Z7initRNGP17curandStateXORWOWmi:
.text._Z7initRNGP17curandStateXORWOWmi:
        /* <DEDUP_REMOVED lines=10> */
[C---:B------:R-:W-:Y:S01]  /*00a0*/  ISETP.NE.AND P0, PT, R13.reuse, RZ, PT ;  /* 0x000000ff0d00720c */ /* 0x040fe20003f05270 */
[----:B------:R-:W-:Y:S05]  /*00b0*/  BSSY.RECONVERGENT B0, `(.L_x_38) ;  /* 0x00000e2000007945 */ /* 0x000fea0003800200 */
[----:B------:R-:W2:Y:S01]  /*00c0*/  LDC.64 R6, c[0x0][0x380] ;  /* 0x0000e000ff067b82 */ /* 0x000ea20000000a00 */
[----:B0-----:R-:W-:-:S03]  /*00d0*/  IMAD.WIDE R2, R13, 0x89, R2 ;  /* 0x000000890d027825 */ /* 0x001fc600078e0202 */
[----:B------:R-:W-:Y:S02]  /*00e0*/  LOP3.LUT R0, R2, 0xaad26b49, RZ, 0x3c, !PT ;  /* 0xaad26b4902007812 */ /* 0x000fe400078e3cff */
[----:B------:R-:W-:Y:S01]  /*00f0*/  LOP3.LUT R2, R3, 0xf7dcefdd, RZ, 0x3c, !PT ;  /* 0xf7dcefdd03027812 */ /* 0x000fe200078e3cff */
[----:B--2---:R-:W-:-:S04]  /*0100*/  IMAD.WIDE R6, R13, 0x30, R6 ;  /* 0x000000300d067825 */ /* 0x004fc800078e0206 */
[----:B------:R-:W-:Y:S02]  /*0110*/  IMAD R0, R0, 0x4182bed5, RZ ;  /* 0x4182bed500007824 */ /* 0x000fe400078e02ff */
[----:B------:R-:W-:Y:S02]  /*0120*/  IMAD R3, R2, -0x658354e5, RZ ;  /* 0x9a7cab1b02037824 */ /* 0x000fe400078e02ff */
[C---:B------:R-:W-:Y:S01]  /*0130*/  VIADD R5, R0.reuse, 0x75bcd15 ;  /* 0x075bcd1500057836 */ /* 0x040fe20000000000 */
[C---:B------:R-:W-:Y:S01]  /*0140*/  LOP3.LUT R8, R0.reuse, 0x159a55e5, RZ, 0x3c, !PT ;  /* 0x159a55e500087812 */ /* 0x040fe200078e3cff */
[C---:B------:R-:W-:Y:S01]  /*0150*/  VIADD R11, R0.reuse, 0x583f19 ;  /* 0x00583f19000b7836 */ /* 0x040fe20000000000 */
[----:B------:R-:W-:Y:S01]  /*0160*/  IADD3 R4, PT, PT, R0, 0x64f0c9, R3 ;  /* 0x0064f0c900047810 */ /* 0x000fe20007ffe003 */
[C---:B------:R-:W-:Y:S01]  /*0170*/  VIADD R9, R3.reuse, 0x1f123bb5 ;  /* 0x1f123bb503097836 */ /* 0x040fe20000000000 */
[----:B------:R-:W-:-:S03]  /*0180*/  LOP3.LUT R10, R3, 0x5491333, RZ, 0x3c, !PT ;  /* 0x05491333030a7812 */ /* 0x000fc600078e3cff */
[----:B-1----:R0:W-:Y:S04]  /*0190*/  STG.E.64 desc[UR4][R6.64], R4 ;  /* 0x0000000406007986 */ /* 0x0021e8000c101b04 */
[----:B------:R0:W-:Y:S04]  /*01a0*/  STG.E.64 desc[UR4][R6.64+0x8], R8 ;  /* 0x0000080806007986 */ /* 0x0001e8000c101b04 */
[----:B------:R0:W-:Y:S01]  /*01b0*/  STG.E.64 desc[UR4][R6.64+0x10], R10 ;  /* 0x0000100a06007986 */ /* 0x0001e2000c101b04 */
[----:B------:R-:W-:Y:S05]  /*01c0*/  @!P0 BRA `(.L_x_39) ;  /* 0x0000000c00408947 */ /* 0x000fea0003800000 */
[----:B------:R-:W-:Y:S01]  /*01d0*/  SHF.R.S32.HI R0, RZ, 0x1f, R13 ;  /* 0x0000001fff007819 */ /* 0x000fe2000001140d */
[----:B------:R-:W-:-:S07]  /*01e0*/  IMAD.MOV.U32 R12, RZ, RZ, RZ ;  /* 0x000000ffff0c7224 */ /* 0x000fce00078e00ff */
.L_x_45:
[----:B-1----:R-:W-:Y:S01]  /*01f0*/  LOP3.LUT R2, R13, 0x3, RZ, 0xc0, !PT ;  /* 0x000000030d027812 */ /* 0x002fe200078ec0ff */
[----:B------:R-:W-:Y:S03]  /*0200*/  BSSY.RECONVERGENT B1, `(.L_x_40) ;  /* 0x00000c6000017945 */ /* 0x000fe60003800200 */
[----:B------:R-:W-:-:S04]  /*0210*/  ISETP.NE.U32.AND P0, PT, R2, RZ, PT ;  /* 0x000000ff0200720c */ /* 0x000fc80003f05070 */
[----:B------:R-:W-:-:S13]  /*0220*/  ISETP.NE.AND.EX P0, PT, RZ, RZ, PT, P0 ;  /* 0x000000ffff00720c */ /* 0x000fda0003f05300 */
[----:B------:R-:W-:Y:S05]  /*0230*/  @!P0 BRA `(.L_x_41) ;  /* 0x0000000c00088947 */ /* 0x000fea0003800000 */
[----:B0-----:R-:W0:Y:S01]  /*0240*/  LDC.64 R8, c[0x4][RZ] ;  /* 0x01000000ff087b82 */ /* 0x001e220000000a00 */
[----:B------:R-:W-:Y:S02]  /*0250*/  IMAD.MOV.U32 R14, RZ, RZ, RZ ;  /* 0x000000ffff0e7224 */ /* 0x000fe400078e00ff */
[----:B0-----:R-:W-:-:S07]  /*0260*/  IMAD.WIDE.U32 R8, R12, 0xc80, R8 ;  /* 0x00000c800c087825 */ /* 0x001fce00078e0008 */
.L_x_44:
[----:B-1----:R-:W-:Y:S01]  /*0270*/  IMAD.MOV.U32 R15, RZ, RZ, RZ ;  /* 0x000000ffff0f7224 */ /* 0x002fe200078e00ff */
[----:B------:R-:W-:Y:S01]  /*0280*/  CS2R R2, SRZ ;  /* 0x0000000000027805 */ /* 0x000fe2000001ff00 */
[----:B------:R-:W-:Y:S01]  /*0290*/  IMAD.MOV.U32 R17, RZ, RZ, RZ ;  /* 0x000000ffff117224 */ /* 0x000fe200078e00ff */
[----:B------:R-:W-:-:S07]  /*02a0*/  CS2R R4, SRZ ;  /* 0x0000000000047805 */ /* 0x000fce000001ff00 */
.L_x_43:
[----:B------:R-:W-:-:S05]  /*02b0*/  IMAD.WIDE.U32 R10, R17, 0x4, R6 ;  /* 0x00000004110a7825 */ /* 0x000fca00078e0006 */
[----:B------:R0:W5:Y:S01]  /*02c0*/  LDG.E R16, desc[UR4][R10.64+0x4] ;  /* 0x000004040a107981 */ /* 0x000162000c1e1900 */
[----:B------:R-:W-:-:S07]  /*02d0*/  IMAD.MOV.U32 R19, RZ, RZ, RZ ;  /* 0x000000ffff137224 */ /* 0x000fce00078e00ff */
.L_x_42:
[----:B-----5:R-:W-:Y:S01]  /*02e0*/  SHF.R.U32.HI R24, RZ, R19, R16 ;  /* 0x00000013ff187219 */ /* 0x020fe20000011610 */
[----:B0-----:R-:W-:-:S03]  /*02f0*/  IMAD.SHL.U32 R10, R17, 0x20, RZ ;  /* 0x00000020110a7824 */ /* 0x001fc600078e00ff */
[----:B------:R-:W-:Y:S01]  /*0300*/  LOP3.LUT R11, R24, 0x1, RZ, 0xc0, !PT ;  /* 0x00000001180b7812 */ /* 0x000fe200078ec0ff */
[----:B------:R-:W-:-:S03]  /*0310*/  IMAD.IADD R10, R10, 0x1, R19 ;  /* 0x000000010a0a7824 */ /* 0x000fc600078e0213 */
[----:B------:R-:W-:Y:S01]  /*0320*/  ISETP.NE.U32.AND P0, PT, R11, 0x1, PT ;  /* 0x000000010b00780c */ /* 0x000fe20003f05070 */
[----:B------:R-:W-:-:S03]  /*0330*/  IMAD R11, R10, 0x5, RZ ;  /* 0x000000050a0b7824 */ /* 0x000fc600078e02ff */
[----:B------:R-:W-:Y:S01]  /*0340*/  R2P PR, R24, 0x7e ;  /* 0x0000007e18007804 */ /* 0x000fe20000000000 */
[----:B------:R-:W-:-:S08]  /*0350*/  IMAD.WIDE.U32 R10, R11, 0x4, R8 ;  /* 0x000000040b0a7825 */ /* 0x000fd000078e0008 */
[----:B------:R-:W2:Y:S04]  /*0360*/  @!P0 LDG.E R18, desc[UR4][R10.64] ;  /* 0x000000040a128981 */ /* 0x000ea8000c1e1900 */
[----:B------:R-:W3:Y:S04]  /*0370*/  @!P0 LDG.E R20, desc[UR4][R10.64+0x10] ;  /* 0x000010040a148981 */ /* 0x000ee8000c1e1900 */
[----:B------:R-:W4:Y:S04]  /*0380*/  @P1 LDG.E R22, desc[UR4][R10.64+0x14] ;  /* 0x000014040a161981 */ /* 0x000f28000c1e1900 */
[----:B------:R-:W4:Y:S04]  /*0390*/  @P2 LDG.E R26, desc[UR4][R10.64+0x28] ;  /* 0x000028040a1a2981 */ /* 0x000f28000c1e1900 */
[----:B------:R-:W4:Y:S04]  /*03a0*/  @!P0 LDG.E R21, desc[UR4][R10.64+0x4] ;  /* 0x000004040a158981 */ /* 0x000f28000c1e1900 */
[----:B------:R-:W4:Y:S04]  /*03b0*/  @!P0 LDG.E R23, desc[UR4][R10.64+0xc] ;  /* 0x00000c040a178981 */ /* 0x000f28000c1e1900 */
[----:B------:R-:W4:Y:S04]  /*03c0*/  @P1 LDG.E R25, desc[UR4][R10.64+0x18] ;  /* 0x000018040a191981 */ /* 0x000f28000c1e1900 */
[----:B------:R-:W4:Y:S04]  /*03d0*/  @P3 LDG.E R28, desc[UR4][R10.64+0x3c] ;  /* 0x00003c040a1c3981 */ /* 0x000f28000c1e1900 */
[----:B------:R-:W4:Y:S01]  /*03e0*/  @P6 LDG.E R27, desc[UR4][R10.64+0x7c] ;  /* 0x00007c040a1b6981 */ /* 0x000f22000c1e1900 */
[----:B--2---:R-:W-:-:S03]  /*03f0*/  @!P0 LOP3.LUT R15, R15, R18, RZ, 0x3c, !PT ;  /* 0x000000120f0f8212 */ /* 0x004fc600078e3cff */
[----:B------:R-:W2:Y:S01]  /*0400*/  @!P0 LDG.E R18, desc[UR4][R10.64+0x8] ;  /* 0x000008040a128981 */ /* 0x000ea2000c1e1900 */
[----:B---3--:R-:W-:-:S03]  /*0410*/  @!P0 LOP3.LUT R3, R3, R20, RZ, 0x3c, !PT ;  /* 0x0000001403038212 */ /* 0x008fc600078e3cff */
[----:B------:R-:W3:Y:S01]  /*0420*/  @P1 LDG.E R20, desc[UR4][R10.64+0x24] ;  /* 0x000024040a141981 */ /* 0x000ee2000c1e1900 */
[----:B----4-:R-:W-:-:S03]  /*0430*/  @P1 LOP3.LUT R15, R15, R22, RZ, 0x3c, !PT ;  /* 0x000000160f0f1212 */ /* 0x010fc600078e3cff */
[----:B------:R-:W4:Y:S01]  /*0440*/  @P2 LDG.E R22, desc[UR4][R10.64+0x38] ;  /* 0x000038040a162981 */ /* 0x000f22000c1e1900 */
[----:B------:R-:W-:-:S03]  /*0450*/  @P2 LOP3.LUT R15, R15, R26, RZ, 0x3c, !PT ;  /* 0x0000001a0f0f2212 */ /* 0x000fc600078e3cff */
[----:B------:R-:W4:Y:S01]  /*0460*/  @P4 LDG.E R26, desc[UR4][R10.64+0x50] ;  /* 0x000050040a1a4981 */ /* 0x000f22000c1e1900 */
[----:B------:R-:W-:-:S03]  /*0470*/  @!P0 LOP3.LUT R4, R4, R21, RZ, 0x3c, !PT ;  /* 0x0000001504048212 */ /* 0x000fc600078e3cff */
[----:B------:R-:W4:Y:S01]  /*0480*/  @P1 LDG.E R21, desc[UR4][R10.64+0x20] ;  /* 0x000020040a151981 */ /* 0x000f22000c1e1900 */
[----:B------:R-:W-:-:S03]  /*0490*/  @!P0 LOP3.LUT R2, R2, R23, RZ, 0x3c, !PT ;  /* 0x0000001702028212 */ /* 0x000fc600078e3cff */
[----:B------:R-:W4:Y:S01]  /*04a0*/  @P2 LDG.E R23, desc[UR4][R10.64+0x2c] ;  /* 0x00002c040a172981 */ /* 0x000f22000c1e1900 */
[----:B------:R-:W-:-:S03]  /*04b0*/  @P1 LOP3.LUT R4, R4, R25, RZ, 0x3c, !PT ;  /* 0x0000001904041212 */ /* 0x000fc600078e3cff */
[----:B------:R-:W4:Y:S01]  /*04c0*/  @P2 LDG.E R25, desc[UR4][R10.64+0x34] ;  /* 0x000034040a192981 */ /* 0x000f22000c1e1900 */
[----:B--2---:R-:W-:-:S03]  /*04d0*/  @!P0 LOP3.LUT R5, R5, R18, RZ, 0x3c, !PT ;  /* 0x0000001205058212 */ /* 0x004fc600078e3cff */
[----:B------:R-:W2:Y:S01]  /*04e0*/  @P1 LDG.E R18, desc[UR4][R10.64+0x1c] ;  /* 0x00001c040a121981 */ /* 0x000ea2000c1e1900 */
[----:B---3--:R-:W-:-:S03]  /*04f0*/  @P1 LOP3.LUT R3, R3, R20, RZ, 0x3c, !PT ;  /* 0x0000001403031212 */ /* 0x008fc600078e3cff */
[----:B------:R-:W3:Y:S01]  /*0500*/  @P2 LDG.E R20, desc[UR4][R10.64+0x30] ;  /* 0x000030040a142981 */ /* 0x000ee2000c1e1900 */
[----:B----4-:R-:W-:-:S03]  /*0510*/  @P2 LOP3.LUT R3, R3, R22, RZ, 0x3c, !PT ;  /* 0x0000001603032212 */ /* 0x010fc600078e3cff */
[----:B------:R-:W4:Y:S01]  /*0520*/  @P3 LDG.E R22, desc[UR4][R10.64+0x4c] ;  /* 0x00004c040a163981 */ /* 0x000f22000c1e1900 */
[----:B------:R-:W-:-:S04]  /*0530*/  @P3 LOP3.LUT R15, R15, R28, RZ, 0x3c, !PT ;  /* 0x0000001c0f0f3212 */ /* 0x000fc800078e3cff */
[----:B------:R-:W-:Y:S02]  /*0540*/  @P4 LOP3.LUT R15, R15, R26, RZ, 0x3c, !PT ;  /* 0x0000001a0f0f4212 */ /* 0x000fe400078e3cff */
[----:B------:R-:W-:Y:S01]  /*0550*/  @P1 LOP3.LUT R2, R2, R21, RZ, 0x3c, !PT ;  /* 0x0000001502021212 */ /* 0x000fe200078e3cff */
[----:B------:R-:W4:Y:S04]  /*0560*/  @P5 LDG.E R26, desc[UR4][R10.64+0x64] ;  /* 0x000064040a1a5981 */ /* 0x000f28000c1e1900 */
[----:B------:R-:W4:Y:S01]  /*0570*/  @P3 LDG.E R21, desc[UR4][R10.64+0x40] ;  /* 0x000040040a153981 */ /* 0x000f22000c1e1900 */
[----:B------:R-:W-:Y:S02]  /*0580*/  @P2 LOP3.LUT R4, R4, R23, RZ, 0x3c, !PT ;  /* 0x0000001704042212 */ /* 0x000fe400078e3cff */
[----:B------:R-:W-:Y:S01]  /*0590*/  @P2 LOP3.LUT R2, R2, R25, RZ, 0x3c, !PT ;  /* 0x0000001902022212 */ /* 0x000fe200078e3cff */
[----:B------:R-:W4:Y:S04]  /*05a0*/  @P3 LDG.E R23, desc[UR4][R10.64+0x48] ;  /* 0x000048040a173981 */ /* 0x000f28000c1e1900 */
[----:B------:R-:W4:Y:S01]  /*05b0*/  @P4 LDG.E R25, desc[UR4][R10.64+0x54] ;  /* 0x000054040a194981 */ /* 0x000f22000c1e1900 */
[----:B--2---:R-:W-:-:S03]  /*05c0*/  @P1 LOP3.LUT R5, R5, R18, RZ, 0x3c, !PT ;  /* 0x0000001205051212 */ /* 0x004fc600078e3cff */
[----:B------:R-:W2:Y:S01]  /*05d0*/  @P3 LDG.E R18, desc[UR4][R10.64+0x44] ;  /* 0x000044040a123981 */ /* 0x000ea2000c1e1900 */
[----:B---3--:R-:W-:-:S03]  /*05e0*/  @P2 LOP3.LUT R5, R5, R20, RZ, 0x3c, !PT ;  /* 0x0000001405052212 */ /* 0x008fc600078e3cff */
[----:B------:R-:W3:Y:S01]  /*05f0*/  @P4 LDG.E R20, desc[UR4][R10.64+0x58] ;  /* 0x000058040a144981 */ /* 0x000ee2000c1e1900 */
[----:B----4-:R-:W-:-:S03]  /*0600*/  @P3 LOP3.LUT R3, R3, R22, RZ, 0x3c, !PT ;  /* 0x0000001603033212 */ /* 0x010fc600078e3cff */
[----:B------:R-:W4:Y:S01]  /*0610*/  @P4 LDG.E R22, desc[UR4][R10.64+0x60] ;  /* 0x000060040a164981 */ /* 0x000f22000c1e1900 */
[----:B------:R-:W-:Y:S02]  /*0620*/  LOP3.LUT P0, RZ, R24, 0x80, RZ, 0xc0, !PT ;  /* 0x0000008018ff7812 */ /* 0x000fe4000780c0ff */
[----:B------:R-:W-:Y:S02]  /*0630*/  @P5 LOP3.LUT R15, R15, R26, RZ, 0x3c, !PT ;  /* 0x0000001a0f0f5212 */ /* 0x000fe400078e3cff */
[----:B------:R-:W4:Y:S01]  /*0640*/  @P6 LDG.E R26, desc[UR4][R10.64+0x78] ;  /* 0x000078040a1a6981 */ /* 0x000f22000c1e1900 */
[----:B------:R-:W-:-:S03]  /*0650*/  @P3 LOP3.LUT R4, R4, R21, RZ, 0x3c, !PT ;  /* 0x0000001504043212 */ /* 0x000fc600078e3cff */
[----:B------:R-:W4:Y:S01]  /*0660*/  @P4 LDG.E R21, desc[UR4][R10.64+0x5c] ;  /* 0x00005c040a154981 */ /* 0x000f22000c1e1900 */
[----:B------:R-:W-:-:S03]  /*0670*/  @P3 LOP3.LUT R2, R2, R23, RZ, 0x3c, !PT ;  /* 0x0000001702023212 */ /* 0x000fc600078e3cff */
[----:B------:R-:W4:Y:S01]  /*0680*/  @P5 LDG.E R23, desc[UR4][R10.64+0x68] ;  /* 0x000068040a175981 */ /* 0x000f22000c1e1900 */
[----:B------:R-:W-:-:S03]  /*0690*/  @P4 LOP3.LUT R4, R4, R25, RZ, 0x3c, !PT ;  /* 0x0000001904044212 */ /* 0x000fc600078e3cff */
[----:B------:R-:W4:Y:S01]  /*06a0*/  @P5 LDG.E R25, desc[UR4][R10.64+0x70] ;  /* 0x000070040a195981 */ /* 0x000f22000c1e1900 */
[----:B--2---:R-:W-:-:S03]  /*06b0*/  @P3 LOP3.LUT R5, R5, R18, RZ, 0x3c, !PT ;  /* 0x0000001205053212 */ /* 0x004fc600078e3cff */
[----:B------:R-:W2:Y:S01]  /*06c0*/  @P5 LDG.E R18, desc[UR4][R10.64+0x6c] ;  /* 0x00006c040a125981 */ /* 0x000ea2000c1e1900 */
[----:B---3--:R-:W-:-:S03]  /*06d0*/  @P4 LOP3.LUT R5, R5, R20, RZ, 0x3c, !PT ;  /* 0x0000001405054212 */ /* 0x008fc600078e3cff */
[----:B------:R-:W3:Y:S01]  /*06e0*/  @P5 LDG.E R20, desc[UR4][R10.64+0x74] ;  /* 0x000074040a145981 */ /* 0x000ee2000c1e1900 */
[----:B----4-:R-:W-:-:S03]  /*06f0*/  @P4 LOP3.LUT R3, R3, R22, RZ, 0x3c, !PT ;  /* 0x0000001603034212 */ /* 0x010fc600078e3cff */
[----:B------:R-:W4:Y:S01]  /*0700*/  @P0 LDG.E R22, desc[UR4][R10.64+0x8c] ;  /* 0x00008c040a160981 */ /* 0x000f22000c1e1900 */
[----:B------:R-:W-:-:S03]  /*0710*/  @P6 LOP3.LUT R15, R15, R26, RZ, 0x3c, !PT ;  /* 0x0000001a0f0f6212 */ /* 0x000fc600078e3cff */
        /* <DEDUP_REMOVED lines=13> */
[----:B------:R-:W-:Y:S02]  /*07f0*/  @P6 LOP3.LUT R4, R4, R27, RZ, 0x3c, !PT ;  /* 0x0000001b04046212 */ /* 0x000fe400078e3cff */
[----:B------:R-:W-:Y:S02]  /*0800*/  @P6 LOP3.LUT R2, R2, R21, RZ, 0x3c, !PT ;  /* 0x0000001502026212 */ /* 0x000fe400078e3cff */
[----:B------:R-:W-:Y:S02]  /*0810*/  @P0 LOP3.LUT R4, R4, R23, RZ, 0x3c, !PT ;  /* 0x0000001704040212 */ /* 0x000fe400078e3cff */
[----:B------:R-:W-:Y:S02]  /*0820*/  @P0 LOP3.LUT R2, R2, R25, RZ, 0x3c, !PT ;  /* 0x0000001902020212 */ /* 0x000fe400078e3cff */
[----:B--2---:R-:W-:Y:S02]  /*0830*/  @P6 LOP3.LUT R5, R5, R18, RZ, 0x3c, !PT ;  /* 0x0000001205056212 */ /* 0x004fe400078e3cff */
[----:B---3--:R-:W-:-:S02]  /*0840*/  @P6 LOP3.LUT R3, R3, R20, RZ, 0x3c, !PT ;  /* 0x0000001403036212 */ /* 0x008fc400078e3cff */
[----:B----4-:R-:W-:Y:S02]  /*0850*/  @P0 LOP3.LUT R5, R5, R22, RZ, 0x3c, !PT ;  /* 0x0000001605050212 */ /* 0x010fe400078e3cff */
[----:B------:R-:W-:Y:S02]  /*0860*/  @P0 LOP3.LUT R3, R3, R26, RZ, 0x3c, !PT ;  /* 0x0000001a03030212 */ /* 0x000fe400078e3cff */
[----:B------:R-:W-:-:S13]  /*0870*/  R2P PR, R24.B1, 0x7f ;  /* 0x0000007f18007804 */ /* 0x000fda0000001000 */
[----:B------:R-:W2:Y:S04]  /*0880*/  @P0 LDG.E R18, desc[UR4][R10.64+0xa0] ;  /* 0x0000a0040a120981 */ /* 0x000ea8000c1e1900 */
[----:B------:R-:W3:Y:S04]  /*0890*/  @P1 LDG.E R22, desc[UR4][R10.64+0xb4] ;  /* 0x0000b4040a161981 */ /* 0x000ee8000c1e1900 */
[----:B------:R-:W4:Y:S04]  /*08a0*/  @P2 LDG.E R26, desc[UR4][R10.64+0xc8] ;  /* 0x0000c8040a1a2981 */ /* 0x000f28000c1e1900 */
[----:B------:R-:W4:Y:S04]  /*08b0*/  @P3 LDG.E R28, desc[UR4][R10.64+0xdc] ;  /* 0x0000dc040a1c3981 */ /* 0x000f28000c1e1900 */
[----:B------:R-:W4:Y:S04]  /*08c0*/  @P0 LDG.E R23, desc[UR4][R10.64+0xa4] ;  /* 0x0000a4040a170981 */ /* 0x000f28000c1e1900 */
[----:B------:R-:W4:Y:S04]  /*08d0*/  @P0 LDG.E R20, desc[UR4][R10.64+0xa8] ;  /* 0x0000a8040a140981 */ /* 0x000f28000c1e1900 */
[----:B------:R-:W4:Y:S04]  /*08e0*/  @P4 LDG.E R25, desc[UR4][R10.64+0xf0] ;  /* 0x0000f0040a194981 */ /* 0x000f28000c1e1900 */
        /* <DEDUP_REMOVED lines=21> */
[----:B------:R-:W-:Y:S02]  /*0a40*/  LOP3.LUT P0, RZ, R24, 0x8000, RZ, 0xc0, !PT ;  /* 0x0000800018ff7812 */ /* 0x000fe4000780c0ff */
[----:B----4-:R-:W-:Y:S01]  /*0a50*/  @P5 LOP3.LUT R15, R15, R26, RZ, 0x3c, !PT ;  /* 0x0000001a0f0f5212 */ /* 0x010fe200078e3cff */
[----:B------:R-:W4:Y:S04]  /*0a60*/  @P3 LDG.E R24, desc[UR4][R10.64+0xe4] ;  /* 0x0000e4040a183981 */ /* 0x000f28000c1e1900 */
[----:B------:R-:W2:Y:S01]  /*0a70*/  @P6 LDG.E R26, desc[UR4][R10.64+0x118] ;  /* 0x000118040a1a6981 */ /* 0x000ea2000c1e1900 */
        /* <DEDUP_REMOVED lines=8> */
[----:B---3--:R-:W-:-:S03]  /*0b00*/  @P2 LOP3.LUT R3, R3, R22, RZ, 0x3c, !PT ;  /* 0x0000001603032212 */ /* 0x008fc600078e3cff */
[----:B------:R-:W3:Y:S01]  /*0b10*/  @P4 LDG.E R22, desc[UR4][R10.64+0x100] ;  /* 0x000100040a164981 */ /* 0x000ee2000c1e1900 */
[----:B--2---:R-:W-:-:S03]  /*0b20*/  @P6 LOP3.LUT R15, R15, R26, RZ, 0x3c, !PT ;  /* 0x0000001a0f0f6212 */ /* 0x004fc600078e3cff */
[----:B------:R-:W2:Y:S01]  /*0b30*/  @P0 LDG.E R26, desc[UR4][R10.64+0x12c] ;  /* 0x00012c040a1a0981 */ /* 0x000ea2000c1e1900 */
[----:B----4-:R-:W-:-:S03]  /*0b40*/  @P2 LOP3.LUT R2, R2, R23, RZ, 0x3c, !PT ;  /* 0x0000001702022212 */ /* 0x010fc600078e3cff */
[----:B------:R-:W4:Y:S01]  /*0b50*/  @P4 LDG.E R23, desc[UR4][R10.64+0xfc] ;  /* 0x0000fc040a174981 */ /* 0x000f22000c1e1900 */
[----:B------:R-:W-:-:S03]  /*0b60*/  @P2 LOP3.LUT R5, R5, R20, RZ, 0x3c, !PT ;  /* 0x0000001405052212 */ /* 0x000fc600078e3cff */
[----:B------:R-:W4:Y:S01]  /*0b70*/  @P4 LDG.E R20, desc[UR4][R10.64+0xf8] ;  /* 0x0000f8040a144981 */ /* 0x000f22000c1e1900 */
[----:B------:R-:W-:Y:S02]  /*0b80*/  @P3 LOP3.LUT R2, R2, R27, RZ, 0x3c, !PT ;  /* 0x0000001b02023212 */ /* 0x000fe400078e3cff */
[----:B------:R-:W-:Y:S01]  /*0b90*/  @P3 LOP3.LUT R4, R4, R25, RZ, 0x3c, !PT ;  /* 0x0000001904043212 */ /* 0x000fe200078e3cff */
[----:B------:R-:W4:Y:S01]  /*0ba0*/  @P5 LDG.E R27, desc[UR4][R10.64+0x110] ;  /* 0x000110040a1b5981 */ /* 0x000f22000c1e1900 */
[----:B------:R-:W-:-:S03]  /*0bb0*/  @P3 LOP3.LUT R5, R5, R24, RZ, 0x3c, !PT ;  /* 0x0000001805053212 */ /* 0x000fc600078e3cff */
[----:B------:R-:W4:Y:S04]  /*0bc0*/  @P5 LDG.E R25, desc[UR4][R10.64+0x108] ;  /* 0x000108040a195981 */ /* 0x000f28000c1e1900 */
        /* <DEDUP_REMOVED lines=19> */
[----:B------:R-:W-:-:S05]  /*0d00*/  VIADD R19, R19, 0x10 ;  /* 0x0000001013137836 */ /* 0x000fca0000000000 */
[----:B------:R-:W-:Y:S02]  /*0d10*/  ISETP.NE.AND P1, PT, R19, 0x20, PT ;  /* 0x000000201300780c */ /* 0x000fe40003f25270 */
[----:B------:R-:W-:Y:S02]  /*0d20*/  @P5 LOP3.LUT R3, R3, R18, RZ, 0x3c, !PT ;  /* 0x0000001203035212 */ /* 0x000fe400078e3cff */
[----:B------:R-:W-:Y:S02]  /*0d30*/  @P6 LOP3.LUT R4, R4, R21, RZ, 0x3c, !PT ;  /* 0x0000001504046212 */ /* 0x000fe400078e3cff */
[----:B---3--:R-:W-:-:S04]  /*0d40*/  @P6 LOP3.LUT R3, R3, R22, RZ, 0x3c, !PT ;  /* 0x0000001603036212 */ /* 0x008fc800078e3cff */
[----:B--2---:R-:W-:Y:S02]  /*0d50*/  @P0 LOP3.LUT R3, R3, R26, RZ, 0x3c, !PT ;  /* 0x0000001a03030212 */ /* 0x004fe400078e3cff */
[----:B----4-:R-:W-:Y:S02]  /*0d60*/  @P6 LOP3.LUT R2, R2, R23, RZ, 0x3c, !PT ;  /* 0x0000001702026212 */ /* 0x010fe400078e3cff */
[----:B------:R-:W-:Y:S02]  /*0d70*/  @P6 LOP3.LUT R5, R5, R20, RZ, 0x3c, !PT ;  /* 0x0000001405056212 */ /* 0x000fe400078e3cff */
[----:B------:R-:W-:Y:S02]  /*0d80*/  @P0 LOP3.LUT R2, R2, R27, RZ, 0x3c, !PT ;  /* 0x0000001b02020212 */ /* 0x000fe400078e3cff */
[----:B------:R-:W-:Y:S02]  /*0d90*/  @P0 LOP3.LUT R4, R4, R25, RZ, 0x3c, !PT ;  /* 0x0000001904040212 */ /* 0x000fe400078e3cff */
[----:B------:R-:W-:Y:S01]  /*0da0*/  @P0 LOP3.LUT R5, R5, R24, RZ, 0x3c, !PT ;  /* 0x0000001805050212 */ /* 0x000fe200078e3cff */
[----:B------:R-:W-:Y:S06]  /*0db0*/  @P1 BRA `(.L_x_42) ;  /* 0xfffffff400481947 */ /* 0x000fec000383ffff */
[----:B------:R-:W-:-:S05]  /*0dc0*/  VIADD R17, R17, 0x1 ;  /* 0x0000000111117836 */ /* 0x000fca0000000000 */
[----:B------:R-:W-:-:S13]  /*0dd0*/  ISETP.NE.AND P0, PT, R17, 0x5, PT ;  /* 0x000000051100780c */ /* 0x000fda0003f05270 */
[----:B------:R-:W-:Y:S05]  /*0de0*/  @P0 BRA `(.L_x_43) ;  /* 0xfffffff400300947 */ /* 0x000fea000383ffff */
[----:B------:R1:W-:Y:S01]  /*0df0*/  STG.E.64 desc[UR4][R6.64+0x8], R4 ;  /* 0x0000080406007986 */ /* 0x0003e2000c101b04 */
[----:B------:R-:W-:Y:S01]  /*0e00*/  VIADD R14, R14, 0x1 ;  /* 0x000000010e0e7836 */ /* 0x000fe20000000000 */
[----:B------:R-:W-:Y:S02]  /*0e10*/  LOP3.LUT R11, R13, 0x3, RZ, 0xc0, !PT ;  /* 0x000000030d0b7812 */ /* 0x000fe400078ec0ff */
[----:B------:R1:W-:Y:S02]  /*0e20*/  STG.E.64 desc[UR4][R6.64+0x10], R2 ;  /* 0x0000100206007986 */ /* 0x0003e4000c101b04 */
[----:B------:R-:W-:Y:S02]  /*0e30*/  ISETP.GE.U32.AND P0, PT, R14, R11, PT ;  /* 0x0000000b0e00720c */ /* 0x000fe40003f06070 */
[----:B------:R1:W-:Y:S11]  /*0e40*/  STG.E desc[UR4][R6.64+0x4], R15 ;  /* 0x0000040f06007986 */ /* 0x0003f6000c101904 */
[----:B------:R-:W-:Y:S05]  /*0e50*/  @!P0 BRA `(.L_x_44) ;  /* 0xfffffff400048947 */ /* 0x000fea000383ffff */
.L_x_41:
[----:B------:R-:W-:Y:S05]  /*0e60*/  BSYNC.RECONVERGENT B1 ;  /* 0x0000000000017941 */ /* 0x000fea0003800200 */
.L_x_40:
[C---:B------:R-:W-:Y:S01]  /*0e70*/  ISETP.GT.U32.AND P0, PT, R13.reuse, 0x3, PT ;  /* 0x000000030d00780c */ /* 0x040fe20003f04070 */
[----:B------:R-:W-:Y:S01]  /*0e80*/  VIADD R12, R12, 0x1 ;  /* 0x000000010c0c7836 */ /* 0x000fe20000000000 */
[--C-:B------:R-:W-:Y:S02]  /*0e90*/  SHF.R.U64 R13, R13, 0x2, R0.reuse ;  /* 0x000000020d0d7819 */ /* 0x100fe40000001200 */
[----:B------:R-:W-:Y:S02]  /*0ea0*/  ISETP.GT.U32.AND.EX P0, PT, R0, RZ, PT, P0 ;  /* 0x000000ff0000720c */ /* 0x000fe40003f04100 */
[----:B------:R-:W-:-:S11]  /*0eb0*/  SHF.R.U32.HI R0, RZ, 0x2, R0 ;  /* 0x00000002ff007819 */ /* 0x000fd60000011600 */
[----:B------:R-:W-:Y:S05]  /*0ec0*/  @P0 BRA `(.L_x_45) ;  /* 0xfffffff000c80947 */ /* 0x000fea000383ffff */
.L_x_39:
[----:B------:R-:W-:Y:S05]  /*0ed0*/  BSYNC.RECONVERGENT B0 ;  /* 0x0000000000007941 */ /* 0x000fea0003800200 */
.L_x_38:
[----:B------:R-:W-:Y:S04]  /*0ee0*/  STG.E.64 desc[UR4][R6.64+0x18], RZ ;  /* 0x000018ff06007986 */ /* 0x000fe8000c101b04 */
[----:B------:R-:W-:Y:S04]  /*0ef0*/  STG.E desc[UR4][R6.64+0x20], RZ ;  /* 0x000020ff06007986 */ /* 0x000fe8000c101904 */
[----:B------:R-:W-:Y:S01]  /*0f00*/  STG.E.64 desc[UR4][R6.64+0x28], RZ ;  /* 0x000028ff06007986 */ /* 0x000fe2000c101b04 */
[----:B------:R-:W-:Y:S05]  /*0f10*/  EXIT ;  /* 0x000000000000794d */ /* 0x000fea0003800000 */
.L_x_46:
        /* <DEDUP_REMOVED lines=14> */
.L_x_56:


//--------------------- .nv.global.init           --------------------------
	.section	.nv.global.init,"aw",@progbits
	.align	4
.nv.global.init:
	.type		mrg32k3aM1SubSeq,@object
	.size		mrg32k3aM1SubSeq,(mrg32k3aM2SubSeq - mrg32k3aM1SubSeq)
mrg32k3aM1SubSeq:
        /*0000*/ 	.byte	0x0b, 0xcc, 0xee, 0x04, 0x73, 0x29, 0x8b, 0x6f, 0xf6, 0x53, 0x03, 0xf6, 0x23, 0xf6, 0xea, 0xda
        /* <DEDUP_REMOVED lines=125> */
	.type		mrg32k3aM2SubSeq,@object
	.size		mrg32k3aM2SubSeq,(mrg32k3aM1 - mrg32k3aM2SubSeq)
mrg32k3aM2SubSeq:
        /* <DEDUP_REMOVED lines=126> */
	.type		mrg32k3aM1,@object
	.size		mrg32k3aM1,(mrg32k3aM1Seq - mrg32k3aM1)
mrg32k3aM1:
        /* <DEDUP_REMOVED lines=144> */
	.type		mrg32k3aM1Seq,@object
	.size		mrg32k3aM1Seq,(mrg32k3aM2 - mrg32k3aM1Seq)
mrg32k3aM1Seq:
        /* <DEDUP_REMOVED lines=144> */
	.type		mrg32k3aM2,@object
	.size		mrg32k3aM2,(mrg32k3aM2Seq - mrg32k3aM2)
mrg32k3aM2:
        /* <DEDUP_REMOVED lines=144> */
	.type		mrg32k3aM2Seq,@object
	.size		mrg32k3aM2Seq,(precalc_xorwow_matrix - mrg32k3aM2Seq)
mrg32k3aM2Seq:
        /* <DEDUP_REMOVED lines=144> */
	.type		precalc_xorwow_matrix,@object
	.size		precalc_xorwow_matrix,(precalc_xorwow_offset_matrix - precalc_xorwow_matrix)
precalc_xorwow_matrix:
        /* <DEDUP_REMOVED lines=6400> */
	.type		precalc_xorwow_offset_matrix,@object
	.size		precalc_xorwow_offset_matrix,(.L_1 - precalc_xorwow_offset_matrix)
precalc_xorwow_offset_matrix:
        /* <DEDUP_REMOVED lines=6400> */
.L_1:


//--------------------- .nv.shared.reserved.0     --------------------------
	.section	.nv.shared.reserved.0,"aw",@nobits
	.weak		__nv_reservedSMEM_offset_0_alias
	.size		__nv_reservedSMEM_offset_0_alias, 0, 64
	.other		__nv_reservedSMEM_offset_0_alias,@"STO_CUDA_RESERVED_SHARED STV_DEFAULT"
__nv_reservedSMEM_offset_0_alias:
	.zero		0
	.zero		64


//--------------------- .nv.constant0._Z10randomWalkP5PointP17curandStateXORWOWPiS0_S3_iifiiii --------------------------
	.section	.nv.constant0._Z10randomWalkP5PointP17curandStateXORWOWPiS0_S3_iifiiii,"a",@progbits
	.sectionflags	@""
	.align	4
.nv.constant0._Z10randomWalkP5PointP17curandStateXORWOWPiS0_S3_iifiiii:
	.zero		964


//--------------------- .nv.constant0._Z7initRNGP17curandStateXORWOWmi --------------------------
	.section	.nv.constant0._Z7initRNGP17curandStateXORWOWmi,"a",@progbits
	.sectionflags	@""
	.align	4
.nv.constant0._Z7initRNGP17curandStateXORWOWmi:
	.zero		916


//--------------------- SYMBOLS --------------------------

	.type		.nv.reservedSmem.offset0,@object
	.size		.nv.reservedSmem.offset0,0x4
